//
// Generated by NVIDIA NVVM Compiler
//
// Compiler Build ID: CL-36424714
// Cuda compilation tools, release 13.0, V13.0.88
// Based on NVVM 20.0.0
//

.version 9.0
.target sm_100
.address_size 64

	// .globl	_Z21int2_matmul_tc_kernelPK6__halfPKhPS_fiii
// _ZZ21int2_matmul_tc_kernelPK6__halfPKhPS_fiiiE6X_smem has been demoted
// _ZZ21int2_matmul_tc_kernelPK6__halfPKhPS_fiiiE6W_smem has been demoted
// _ZZ21int2_matmul_tc_kernelPK6__halfPKhPS_fiiiE9out_tiles has been demoted

.visible .entry _Z21int2_matmul_tc_kernelPK6__halfPKhPS_fiii(
	.param .u64 .ptr .align 1 _Z21int2_matmul_tc_kernelPK6__halfPKhPS_fiii_param_0,
	.param .u64 .ptr .align 1 _Z21int2_matmul_tc_kernelPK6__halfPKhPS_fiii_param_1,
	.param .u64 .ptr .align 1 _Z21int2_matmul_tc_kernelPK6__halfPKhPS_fiii_param_2,
	.param .f32 _Z21int2_matmul_tc_kernelPK6__halfPKhPS_fiii_param_3,
	.param .u32 _Z21int2_matmul_tc_kernelPK6__halfPKhPS_fiii_param_4,
	.param .u32 _Z21int2_matmul_tc_kernelPK6__halfPKhPS_fiii_param_5,
	.param .u32 _Z21int2_matmul_tc_kernelPK6__halfPKhPS_fiii_param_6
)
.maxntid 128
{
	.reg .pred 	%p<131>;
	.reg .b16 	%rs<267>;
	.reg .b32 	%r<638>;
	.reg .b32 	%f<83>;
	.reg .b64 	%rd<119>;
	// demoted variable
	.shared .align 2 .b8 _ZZ21int2_matmul_tc_kernelPK6__halfPKhPS_fiiiE6X_smem[5120];
	// demoted variable
	.shared .align 2 .b8 _ZZ21int2_matmul_tc_kernelPK6__halfPKhPS_fiiiE6W_smem[4608];
	// demoted variable
	.shared .align 2 .b8 _ZZ21int2_matmul_tc_kernelPK6__halfPKhPS_fiiiE9out_tiles[3072];
	ld.param.u64 	%rd5, [_Z21int2_matmul_tc_kernelPK6__halfPKhPS_fiii_param_0];
	ld.param.u64 	%rd4, [_Z21int2_matmul_tc_kernelPK6__halfPKhPS_fiii_param_1];
	ld.param.u64 	%rd6, [_Z21int2_matmul_tc_kernelPK6__halfPKhPS_fiii_param_2];
	ld.param.f32 	%f1, [_Z21int2_matmul_tc_kernelPK6__halfPKhPS_fiii_param_3];
	ld.param.u32 	%r296, [_Z21int2_matmul_tc_kernelPK6__halfPKhPS_fiii_param_4];
	ld.param.u32 	%r297, [_Z21int2_matmul_tc_kernelPK6__halfPKhPS_fiii_param_5];
	ld.param.u32 	%r298, [_Z21int2_matmul_tc_kernelPK6__halfPKhPS_fiii_param_6];
	cvta.to.global.u64 	%rd1, %rd5;
	cvta.to.global.u64 	%rd2, %rd6;
	mov.u32 	%r1, %tid.x;
	shr.u32 	%r2, %r1, 5;
	and.b32  	%r637, %r1, 31;
	shr.u32 	%r4, %r1, 6;
	and.b32  	%r5, %r2, 1;
	mov.u32 	%r299, %ctaid.y;
	shl.b32 	%r6, %r299, 6;
	mov.u32 	%r300, %ctaid.x;
	shl.b32 	%r7, %r300, 6;
	mov.f32 	%f2, 0f00000000;
	// begin inline asm
	{  cvt.rn.f16.f32 %rs90, %f2;}

	// end inline asm
	mov.b32 	%r566, {%rs90, %rs90};
	setp.lt.s32 	%p1, %r298, 1;
	mov.u32 	%r567, %r566;
	mov.u32 	%r568, %r566;
	mov.u32 	%r569, %r566;
	mov.u32 	%r570, %r566;
	mov.u32 	%r571, %r566;
	mov.u32 	%r572, %r566;
	mov.u32 	%r573, %r566;
	mov.u32 	%r574, %r566;
	mov.u32 	%r575, %r566;
	mov.u32 	%r576, %r566;
	mov.u32 	%r577, %r566;
	mov.u32 	%r578, %r566;
	mov.u32 	%r579, %r566;
	mov.u32 	%r580, %r566;
	mov.u32 	%r581, %r566;
	@%p1 bra 	$L__BB0_75;
	cvta.to.global.u64 	%rd3, %rd4;
	add.s32 	%r302, %r298, 3;
	shr.u32 	%r303, %r302, 2;
	shl.b32 	%r304, %r1, 2;
	and.b32  	%r305, %r304, 28;
	add.s32 	%r10, %r2, %r6;
	or.b32  	%r306, %r1, 128;
	shr.u32 	%r307, %r306, 5;
	add.s32 	%r11, %r307, %r6;
	mov.u32 	%r308, _ZZ21int2_matmul_tc_kernelPK6__halfPKhPS_fiiiE6X_smem;
	mad.lo.s32 	%r309, %r307, 80, %r308;
	shl.b32 	%r310, %r637, 1;
	add.s32 	%r12, %r309, %r310;
	or.b32  	%r311, %r1, 256;
	shr.u32 	%r312, %r311, 5;
	add.s32 	%r13, %r312, %r6;
	mad.lo.s32 	%r313, %r312, 80, %r308;
	add.s32 	%r14, %r313, %r310;
	or.b32  	%r314, %r1, 384;
	shr.u32 	%r315, %r314, 5;
	add.s32 	%r15, %r315, %r6;
	mad.lo.s32 	%r316, %r315, 80, %r308;
	add.s32 	%r16, %r316, %r310;
	or.b32  	%r317, %r1, 512;
	shr.u32 	%r318, %r317, 5;
	add.s32 	%r17, %r318, %r6;
	mad.lo.s32 	%r319, %r318, 80, %r308;
	add.s32 	%r18, %r319, %r310;
	or.b32  	%r320, %r1, 640;
	shr.u32 	%r321, %r320, 5;
	add.s32 	%r19, %r321, %r6;
	mad.lo.s32 	%r322, %r321, 80, %r308;
	add.s32 	%r20, %r322, %r310;
	or.b32  	%r323, %r1, 768;
	shr.u32 	%r324, %r323, 5;
	add.s32 	%r21, %r324, %r6;
	mad.lo.s32 	%r325, %r324, 80, %r308;
	add.s32 	%r22, %r325, %r310;
	or.b32  	%r326, %r1, 896;
	shr.u32 	%r327, %r326, 5;
	add.s32 	%r23, %r327, %r6;
	mad.lo.s32 	%r328, %r327, 80, %r308;
	add.s32 	%r24, %r328, %r310;
	or.b32  	%r329, %r1, 1024;
	shr.u32 	%r330, %r329, 5;
	add.s32 	%r25, %r330, %r6;
	mad.lo.s32 	%r331, %r330, 80, %r308;
	add.s32 	%r26, %r331, %r310;
	or.b32  	%r332, %r1, 1152;
	shr.u32 	%r333, %r332, 5;
	add.s32 	%r27, %r333, %r6;
	mad.lo.s32 	%r334, %r333, 80, %r308;
	add.s32 	%r28, %r334, %r310;
	or.b32  	%r335, %r1, 1280;
	shr.u32 	%r336, %r335, 5;
	add.s32 	%r29, %r336, %r6;
	mad.lo.s32 	%r337, %r336, 80, %r308;
	add.s32 	%r30, %r337, %r310;
	or.b32  	%r338, %r1, 1408;
	shr.u32 	%r339, %r338, 5;
	add.s32 	%r31, %r339, %r6;
	mad.lo.s32 	%r340, %r339, 80, %r308;
	add.s32 	%r32, %r340, %r310;
	or.b32  	%r341, %r1, 1536;
	shr.u32 	%r342, %r341, 5;
	add.s32 	%r33, %r342, %r6;
	mad.lo.s32 	%r343, %r342, 80, %r308;
	add.s32 	%r34, %r343, %r310;
	or.b32  	%r344, %r1, 1664;
	shr.u32 	%r345, %r344, 5;
	add.s32 	%r35, %r345, %r6;
	mad.lo.s32 	%r346, %r345, 80, %r308;
	add.s32 	%r36, %r346, %r310;
	or.b32  	%r347, %r1, 1792;
	shr.u32 	%r348, %r347, 5;
	add.s32 	%r37, %r348, %r6;
	mad.lo.s32 	%r349, %r348, 80, %r308;
	add.s32 	%r38, %r349, %r310;
	or.b32  	%r350, %r1, 1920;
	shr.u32 	%r351, %r350, 5;
	add.s32 	%r39, %r351, %r6;
	mad.lo.s32 	%r352, %r351, 80, %r308;
	add.s32 	%r40, %r352, %r310;
	shr.u32 	%r353, %r1, 3;
	add.s32 	%r41, %r353, %r7;
	shl.b32 	%r354, %r353, 1;
	mov.u32 	%r355, _ZZ21int2_matmul_tc_kernelPK6__halfPKhPS_fiiiE6W_smem;
	add.s32 	%r356, %r355, %r354;
	mul.lo.s32 	%r357, %r305, 144;
	add.s32 	%r42, %r356, %r357;
	shr.u32 	%r358, %r306, 3;
	add.s32 	%r43, %r358, %r7;
	shl.b32 	%r359, %r358, 1;
	add.s32 	%r360, %r355, %r359;
	add.s32 	%r44, %r360, %r357;
	shr.u32 	%r361, %r311, 3;
	add.s32 	%r45, %r361, %r7;
	shl.b32 	%r362, %r361, 1;
	add.s32 	%r363, %r355, %r362;
	add.s32 	%r46, %r363, %r357;
	shr.u32 	%r364, %r314, 3;
	add.s32 	%r47, %r364, %r7;
	shl.b32 	%r365, %r364, 1;
	add.s32 	%r366, %r355, %r365;
	add.s32 	%r48, %r366, %r357;
	mad.lo.s32 	%r49, %r4, 2560, %r308;
	shl.b32 	%r367, %r5, 6;
	add.s32 	%r50, %r355, %r367;
	mad.lo.s32 	%r565, %r39, %r298, %r637;
	mad.lo.s32 	%r564, %r37, %r298, %r637;
	mad.lo.s32 	%r563, %r35, %r298, %r637;
	mad.lo.s32 	%r562, %r33, %r298, %r637;
	mad.lo.s32 	%r561, %r31, %r298, %r637;
	mad.lo.s32 	%r560, %r29, %r298, %r637;
	mad.lo.s32 	%r559, %r27, %r298, %r637;
	mad.lo.s32 	%r558, %r25, %r298, %r637;
	mad.lo.s32 	%r557, %r23, %r298, %r637;
	mad.lo.s32 	%r556, %r21, %r298, %r637;
	mad.lo.s32 	%r555, %r19, %r298, %r637;
	mad.lo.s32 	%r554, %r17, %r298, %r637;
	mad.lo.s32 	%r553, %r15, %r298, %r637;
	mad.lo.s32 	%r552, %r13, %r298, %r637;
	mad.lo.s32 	%r551, %r11, %r298, %r637;
	mad.lo.s32 	%r550, %r10, %r298, %r637;
	or.b32  	%r548, %r305, 1;
	and.b32  	%r368, %r1, 7;
	mad.lo.s32 	%r547, %r47, %r303, %r368;
	mad.lo.s32 	%r546, %r45, %r303, %r368;
	mad.lo.s32 	%r545, %r43, %r303, %r368;
	mad.lo.s32 	%r544, %r41, %r303, %r368;
	mov.b32 	%r543, 1;
	mov.u32 	%r549, %r637;
	mov.u32 	%r567, %r566;
	mov.u32 	%r568, %r566;
	mov.u32 	%r569, %r566;
	mov.u32 	%r570, %r566;
	mov.u32 	%r571, %r566;
	mov.u32 	%r572, %r566;
	mov.u32 	%r573, %r566;
	mov.u32 	%r574, %r566;
	mov.u32 	%r575, %r566;
	mov.u32 	%r576, %r566;
	mov.u32 	%r577, %r566;
	mov.u32 	%r578, %r566;
	mov.u32 	%r579, %r566;
	mov.u32 	%r580, %r566;
	mov.u32 	%r581, %r566;
$L__BB0_2:
	setp.lt.s32 	%p2, %r10, %r296;
	setp.lt.s32 	%p3, %r549, %r298;
	and.pred  	%p4, %p2, %p3;
	mov.u16 	%rs235, %rs90;
	@%p4 bra 	$L__BB0_3;
	bra.uni 	$L__BB0_4;
$L__BB0_3:
	mul.wide.u32 	%rd7, %r550, 2;
	add.s64 	%rd8, %rd1, %rd7;
	ld.global.nc.u16 	%rs235, [%rd8];
$L__BB0_4:
	setp.ge.s32 	%p5, %r549, %r298;
	setp.ge.s32 	%p6, %r11, %r296;
	mov.u32 	%r369, _ZZ21int2_matmul_tc_kernelPK6__halfPKhPS_fiiiE6X_smem;
	mad.lo.s32 	%r370, %r2, 80, %r369;
	shl.b32 	%r371, %r637, 1;
	add.s32 	%r372, %r370, %r371;
	st.shared.u16 	[%r372], %rs235;
	or.pred  	%p7, %p6, %p5;
	mov.u16 	%rs236, %rs90;
	@%p7 bra 	$L__BB0_6;
	mul.wide.u32 	%rd9, %r551, 2;
	add.s64 	%rd10, %rd1, %rd9;
	ld.global.nc.u16 	%rs236, [%rd10];
$L__BB0_6:
	setp.ge.s32 	%p8, %r549, %r298;
	setp.ge.s32 	%p9, %r13, %r296;
	st.shared.u16 	[%r12], %rs236;
	or.pred  	%p10, %p9, %p8;
	mov.u16 	%rs237, %rs90;
	@%p10 bra 	$L__BB0_8;
	mul.wide.u32 	%rd11, %r552, 2;
	add.s64 	%rd12, %rd1, %rd11;
	ld.global.nc.u16 	%rs237, [%rd12];
$L__BB0_8:
	setp.ge.s32 	%p11, %r549, %r298;
	setp.ge.s32 	%p12, %r15, %r296;
	st.shared.u16 	[%r14], %rs237;
	or.pred  	%p13, %p12, %p11;
	mov.u16 	%rs238, %rs90;
	@%p13 bra 	$L__BB0_10;
	mul.wide.u32 	%rd13, %r553, 2;
	add.s64 	%rd14, %rd1, %rd13;
	ld.global.nc.u16 	%rs238, [%rd14];
$L__BB0_10:
	setp.ge.s32 	%p14, %r549, %r298;
	setp.ge.s32 	%p15, %r17, %r296;
	st.shared.u16 	[%r16], %rs238;
	or.pred  	%p16, %p15, %p14;
	mov.u16 	%rs239, %rs90;
	@%p16 bra 	$L__BB0_12;
	mul.wide.u32 	%rd15, %r554, 2;
	add.s64 	%rd16, %rd1, %rd15;
	ld.global.nc.u16 	%rs239, [%rd16];
$L__BB0_12:
	setp.ge.s32 	%p17, %r549, %r298;
	setp.ge.s32 	%p18, %r19, %r296;
	st.shared.u16 	[%r18], %rs239;
	or.pred  	%p19, %p18, %p17;
	mov.u16 	%rs240, %rs90;
	@%p19 bra 	$L__BB0_14;
	mul.wide.u32 	%rd17, %r555, 2;
	add.s64 	%rd18, %rd1, %rd17;
	ld.global.nc.u16 	%rs240, [%rd18];
$L__BB0_14:
	setp.ge.s32 	%p20, %r549, %r298;
	setp.ge.s32 	%p21, %r21, %r296;
	st.shared.u16 	[%r20], %rs240;
	or.pred  	%p22, %p21, %p20;
	mov.u16 	%rs241, %rs90;
	@%p22 bra 	$L__BB0_16;
	mul.wide.u32 	%rd19, %r556, 2;
	add.s64 	%rd20, %rd1, %rd19;
	ld.global.nc.u16 	%rs241, [%rd20];
$L__BB0_16:
	setp.ge.s32 	%p23, %r549, %r298;
	setp.ge.s32 	%p24, %r23, %r296;
	st.shared.u16 	[%r22], %rs241;
	or.pred  	%p25, %p24, %p23;
	mov.u16 	%rs242, %rs90;
	@%p25 bra 	$L__BB0_18;
	mul.wide.u32 	%rd21, %r557, 2;
	add.s64 	%rd22, %rd1, %rd21;
	ld.global.nc.u16 	%rs242, [%rd22];
$L__BB0_18:
	setp.ge.s32 	%p26, %r549, %r298;
	setp.ge.s32 	%p27, %r25, %r296;
	st.shared.u16 	[%r24], %rs242;
	or.pred  	%p28, %p27, %p26;
	mov.u16 	%rs243, %rs90;
	@%p28 bra 	$L__BB0_20;
	mul.wide.u32 	%rd23, %r558, 2;
	add.s64 	%rd24, %rd1, %rd23;
	ld.global.nc.u16 	%rs243, [%rd24];
$L__BB0_20:
	setp.ge.s32 	%p29, %r549, %r298;
	setp.ge.s32 	%p30, %r27, %r296;
	st.shared.u16 	[%r26], %rs243;
	or.pred  	%p31, %p30, %p29;
	mov.u16 	%rs244, %rs90;
	@%p31 bra 	$L__BB0_22;
	mul.wide.u32 	%rd25, %r559, 2;
	add.s64 	%rd26, %rd1, %rd25;
	ld.global.nc.u16 	%rs244, [%rd26];
$L__BB0_22:
	setp.ge.s32 	%p32, %r549, %r298;
	setp.ge.s32 	%p33, %r29, %r296;
	st.shared.u16 	[%r28], %rs244;
	or.pred  	%p34, %p33, %p32;
	mov.u16 	%rs245, %rs90;
	@%p34 bra 	$L__BB0_24;
	mul.wide.u32 	%rd27, %r560, 2;
	add.s64 	%rd28, %rd1, %rd27;
	ld.global.nc.u16 	%rs245, [%rd28];
$L__BB0_24:
	setp.ge.s32 	%p35, %r549, %r298;
	setp.ge.s32 	%p36, %r31, %r296;
	st.shared.u16 	[%r30], %rs245;
	or.pred  	%p37, %p36, %p35;
	mov.u16 	%rs246, %rs90;
	@%p37 bra 	$L__BB0_26;
	mul.wide.u32 	%rd29, %r561, 2;
	add.s64 	%rd30, %rd1, %rd29;
	ld.global.nc.u16 	%rs246, [%rd30];
$L__BB0_26:
	setp.ge.s32 	%p38, %r549, %r298;
	setp.ge.s32 	%p39, %r33, %r296;
	st.shared.u16 	[%r32], %rs246;
	or.pred  	%p40, %p39, %p38;
	mov.u16 	%rs247, %rs90;
	@%p40 bra 	$L__BB0_28;
	mul.wide.u32 	%rd31, %r562, 2;
	add.s64 	%rd32, %rd1, %rd31;
	ld.global.nc.u16 	%rs247, [%rd32];
$L__BB0_28:
	setp.ge.s32 	%p41, %r549, %r298;
	setp.ge.s32 	%p42, %r35, %r296;
	st.shared.u16 	[%r34], %rs247;
	or.pred  	%p43, %p42, %p41;
	mov.u16 	%rs248, %rs90;
	@%p43 bra 	$L__BB0_30;
	mul.wide.u32 	%rd33, %r563, 2;
	add.s64 	%rd34, %rd1, %rd33;
	ld.global.nc.u16 	%rs248, [%rd34];
$L__BB0_30:
	setp.ge.s32 	%p44, %r549, %r298;
	setp.ge.s32 	%p45, %r37, %r296;
	st.shared.u16 	[%r36], %rs248;
	or.pred  	%p46, %p45, %p44;
	mov.u16 	%rs249, %rs90;
	@%p46 bra 	$L__BB0_32;
	mul.wide.u32 	%rd35, %r564, 2;
	add.s64 	%rd36, %rd1, %rd35;
	ld.global.nc.u16 	%rs249, [%rd36];
$L__BB0_32:
	setp.ge.s32 	%p47, %r549, %r298;
	setp.ge.s32 	%p48, %r39, %r296;
	st.shared.u16 	[%r38], %rs249;
	or.pred  	%p49, %p48, %p47;
	mov.u16 	%rs250, %rs90;
	@%p49 bra 	$L__BB0_34;
	mul.wide.u32 	%rd37, %r565, 2;
	add.s64 	%rd38, %rd1, %rd37;
	ld.global.nc.u16 	%rs250, [%rd38];
$L__BB0_34:
	setp.ge.s32 	%p50, %r41, %r297;
	st.shared.u16 	[%r40], %rs250;
	add.s32 	%r165, %r548, -1;
	setp.ge.s32 	%p51, %r165, %r298;
	or.pred  	%p52, %p50, %p51;
	mov.u16 	%rs251, %rs90;
	mov.u16 	%rs252, %rs90;
	mov.u16 	%rs253, %rs90;
	mov.u16 	%rs254, %rs90;
	@%p52 bra 	$L__BB0_36;
	cvt.s64.s32 	%rd39, %r544;
	add.s64 	%rd40, %rd3, %rd39;
	ld.global.nc.u8 	%rs95, [%rd40];
	cvt.u16.u8 	%rs96, %rs95;
	and.b16  	%rs97, %rs96, 3;
	add.s16 	%rs98, %rs97, -1;
	shr.u16 	%rs99, %rs96, 2;
	and.b16  	%rs100, %rs99, 3;
	add.s16 	%rs101, %rs100, -1;
	shr.u16 	%rs102, %rs96, 4;
	and.b16  	%rs103, %rs102, 3;
	add.s16 	%rs104, %rs103, -1;
	shr.u16 	%rs105, %rs96, 6;
	add.s16 	%rs106, %rs105, -1;
	cvt.rn.f32.s16 	%f3, %rs98;
	// begin inline asm
	{  cvt.rn.f16.f32 %rs251, %f3;}

	// end inline asm
	cvt.rn.f32.s16 	%f4, %rs101;
	// begin inline asm
	{  cvt.rn.f16.f32 %rs252, %f4;}

	// end inline asm
	cvt.rn.f32.s16 	%f5, %rs104;
	// begin inline asm
	{  cvt.rn.f16.f32 %rs253, %f5;}

	// end inline asm
	cvt.rn.f32.s16 	%f6, %rs106;
	// begin inline asm
	{  cvt.rn.f16.f32 %rs254, %f6;}

	// end inline asm
$L__BB0_36:
	setp.ge.s32 	%p53, %r165, %r298;
	@%p53 bra 	$L__BB0_38;
	st.shared.u16 	[%r42], %rs251;
$L__BB0_38:
	add.s32 	%r166, %r548, 2;
	setp.ge.s32 	%p54, %r548, %r298;
	@%p54 bra 	$L__BB0_40;
	st.shared.u16 	[%r42+144], %rs252;
$L__BB0_40:
	add.s32 	%r167, %r548, 1;
	setp.ge.s32 	%p55, %r167, %r298;
	@%p55 bra 	$L__BB0_42;
	st.shared.u16 	[%r42+288], %rs253;
$L__BB0_42:
	setp.ge.s32 	%p56, %r166, %r298;
	@%p56 bra 	$L__BB0_44;
	st.shared.u16 	[%r42+432], %rs254;
$L__BB0_44:
	setp.ge.s32 	%p57, %r165, %r298;
	setp.ge.s32 	%p58, %r43, %r297;
	or.pred  	%p59, %p58, %p57;
	mov.u16 	%rs255, %rs90;
	mov.u16 	%rs256, %rs90;
	mov.u16 	%rs257, %rs90;
	mov.u16 	%rs258, %rs90;
	@%p59 bra 	$L__BB0_46;
	cvt.s64.s32 	%rd41, %r545;
	add.s64 	%rd42, %rd3, %rd41;
	ld.global.nc.u8 	%rs111, [%rd42];
	cvt.u16.u8 	%rs112, %rs111;
	and.b16  	%rs113, %rs112, 3;
	add.s16 	%rs114, %rs113, -1;
	shr.u16 	%rs115, %rs112, 2;
	and.b16  	%rs116, %rs115, 3;
	add.s16 	%rs117, %rs116, -1;
	shr.u16 	%rs118, %rs112, 4;
	and.b16  	%rs119, %rs118, 3;
	add.s16 	%rs120, %rs119, -1;
	shr.u16 	%rs121, %rs112, 6;
	add.s16 	%rs122, %rs121, -1;
	cvt.rn.f32.s16 	%f7, %rs114;
	// begin inline asm
	{  cvt.rn.f16.f32 %rs255, %f7;}

	// end inline asm
	cvt.rn.f32.s16 	%f8, %rs117;
	// begin inline asm
	{  cvt.rn.f16.f32 %rs256, %f8;}

	// end inline asm
	cvt.rn.f32.s16 	%f9, %rs120;
	// begin inline asm
	{  cvt.rn.f16.f32 %rs257, %f9;}

	// end inline asm
	cvt.rn.f32.s16 	%f10, %rs122;
	// begin inline asm
	{  cvt.rn.f16.f32 %rs258, %f10;}

	// end inline asm
$L__BB0_46:
	@%p57 bra 	$L__BB0_48;
	st.shared.u16 	[%r44], %rs255;
$L__BB0_48:
	setp.ge.s32 	%p61, %r548, %r298;
	@%p61 bra 	$L__BB0_50;
	st.shared.u16 	[%r44+144], %rs256;
$L__BB0_50:
	setp.ge.s32 	%p62, %r167, %r298;
	@%p62 bra 	$L__BB0_52;
	st.shared.u16 	[%r44+288], %rs257;
$L__BB0_52:
	setp.ge.s32 	%p63, %r166, %r298;
	@%p63 bra 	$L__BB0_54;
	st.shared.u16 	[%r44+432], %rs258;
$L__BB0_54:
	setp.ge.s32 	%p64, %r165, %r298;
	setp.ge.s32 	%p65, %r45, %r297;
	or.pred  	%p66, %p65, %p64;
	mov.u16 	%rs259, %rs90;
	mov.u16 	%rs260, %rs90;
	mov.u16 	%rs261, %rs90;
	mov.u16 	%rs262, %rs90;
	@%p66 bra 	$L__BB0_56;
	cvt.s64.s32 	%rd43, %r546;
	add.s64 	%rd44, %rd3, %rd43;
	ld.global.nc.u8 	%rs127, [%rd44];
	cvt.u16.u8 	%rs128, %rs127;
	and.b16  	%rs129, %rs128, 3;
	add.s16 	%rs130, %rs129, -1;
	shr.u16 	%rs131, %rs128, 2;
	and.b16  	%rs132, %rs131, 3;
	add.s16 	%rs133, %rs132, -1;
	shr.u16 	%rs134, %rs128, 4;
	and.b16  	%rs135, %rs134, 3;
	add.s16 	%rs136, %rs135, -1;
	shr.u16 	%rs137, %rs128, 6;
	add.s16 	%rs138, %rs137, -1;
	cvt.rn.f32.s16 	%f11, %rs130;
	// begin inline asm
	{  cvt.rn.f16.f32 %rs259, %f11;}

	// end inline asm
	cvt.rn.f32.s16 	%f12, %rs133;
	// begin inline asm
	{  cvt.rn.f16.f32 %rs260, %f12;}

	// end inline asm
	cvt.rn.f32.s16 	%f13, %rs136;
	// begin inline asm
	{  cvt.rn.f16.f32 %rs261, %f13;}

	// end inline asm
	cvt.rn.f32.s16 	%f14, %rs138;
	// begin inline asm
	{  cvt.rn.f16.f32 %rs262, %f14;}

	// end inline asm
$L__BB0_56:
	@%p64 bra 	$L__BB0_58;
	st.shared.u16 	[%r46], %rs259;
$L__BB0_58:
	setp.ge.s32 	%p68, %r548, %r298;
	@%p68 bra 	$L__BB0_60;
	st.shared.u16 	[%r46+144], %rs260;
$L__BB0_60:
	setp.ge.s32 	%p69, %r167, %r298;
	@%p69 bra 	$L__BB0_62;
	st.shared.u16 	[%r46+288], %rs261;
$L__BB0_62:
	setp.ge.s32 	%p70, %r166, %r298;
	@%p70 bra 	$L__BB0_64;
	st.shared.u16 	[%r46+432], %rs262;
$L__BB0_64:
	setp.ge.s32 	%p71, %r165, %r298;
	setp.ge.s32 	%p72, %r47, %r297;
	or.pred  	%p73, %p72, %p71;
	mov.u16 	%rs263, %rs90;
	mov.u16 	%rs264, %rs90;
	mov.u16 	%rs265, %rs90;
	mov.u16 	%rs266, %rs90;
	@%p73 bra 	$L__BB0_66;
	cvt.s64.s32 	%rd45, %r547;
	add.s64 	%rd46, %rd3, %rd45;
	ld.global.nc.u8 	%rs143, [%rd46];
	cvt.u16.u8 	%rs144, %rs143;
	and.b16  	%rs145, %rs144, 3;
	add.s16 	%rs146, %rs145, -1;
	shr.u16 	%rs147, %rs144, 2;
	and.b16  	%rs148, %rs147, 3;
	add.s16 	%rs149, %rs148, -1;
	shr.u16 	%rs150, %rs144, 4;
	and.b16  	%rs151, %rs150, 3;
	add.s16 	%rs152, %rs151, -1;
	shr.u16 	%rs153, %rs144, 6;
	add.s16 	%rs154, %rs153, -1;
	cvt.rn.f32.s16 	%f15, %rs146;
	// begin inline asm
	{  cvt.rn.f16.f32 %rs263, %f15;}

	// end inline asm
	cvt.rn.f32.s16 	%f16, %rs149;
	// begin inline asm
	{  cvt.rn.f16.f32 %rs264, %f16;}

	// end inline asm
	cvt.rn.f32.s16 	%f17, %rs152;
	// begin inline asm
	{  cvt.rn.f16.f32 %rs265, %f17;}

	// end inline asm
	cvt.rn.f32.s16 	%f18, %rs154;
	// begin inline asm
	{  cvt.rn.f16.f32 %rs266, %f18;}

	// end inline asm
$L__BB0_66:
	@%p71 bra 	$L__BB0_68;
	st.shared.u16 	[%r48], %rs263;
$L__BB0_68:
	setp.ge.s32 	%p75, %r548, %r298;
	@%p75 bra 	$L__BB0_70;
	st.shared.u16 	[%r48+144], %rs264;
$L__BB0_70:
	setp.ge.s32 	%p76, %r167, %r298;
	@%p76 bra 	$L__BB0_72;
	st.shared.u16 	[%r48+288], %rs265;
$L__BB0_72:
	setp.ge.s32 	%p77, %r166, %r298;
	@%p77 bra 	$L__BB0_74;
	st.shared.u16 	[%r48+432], %rs266;
$L__BB0_74:
	bar.sync 	0;
	mov.b32 	%r373, 40;
	wmma.load.a.sync.aligned.row.m16n16k16.shared.f16 	{%r374, %r375, %r376, %r377, %r378, %r379, %r380, %r381}, [%r49], %r373;
	add.s32 	%r382, %r49, 1280;
	wmma.load.a.sync.aligned.row.m16n16k16.shared.f16 	{%r383, %r384, %r385, %r386, %r387, %r388, %r389, %r390}, [%r382], %r373;
	mov.b32 	%r391, 72;
	wmma.load.b.sync.aligned.row.m16n16k16.shared.f16 	{%r392, %r393, %r394, %r395, %r396, %r397, %r398, %r399}, [%r50], %r391;
	add.s32 	%r400, %r50, 32;
	wmma.load.b.sync.aligned.row.m16n16k16.shared.f16 	{%r401, %r402, %r403, %r404, %r405, %r406, %r407, %r408}, [%r400], %r391;
	wmma.mma.sync.aligned.row.row.m16n16k16.f16.f16 {%r409, %r410, %r411, %r412}, {%r374, %r375, %r376, %r377, %r378, %r379, %r380, %r381}, {%r392, %r393, %r394, %r395, %r396, %r397, %r398, %r399}, {%r566, %r567, %r568, %r569};
	wmma.mma.sync.aligned.row.row.m16n16k16.f16.f16 {%r413, %r414, %r415, %r416}, {%r374, %r375, %r376, %r377, %r378, %r379, %r380, %r381}, {%r401, %r402, %r403, %r404, %r405, %r406, %r407, %r408}, {%r570, %r571, %r572, %r573};
	wmma.mma.sync.aligned.row.row.m16n16k16.f16.f16 {%r417, %r418, %r419, %r420}, {%r383, %r384, %r385, %r386, %r387, %r388, %r389, %r390}, {%r392, %r393, %r394, %r395, %r396, %r397, %r398, %r399}, {%r574, %r575, %r576, %r577};
	wmma.mma.sync.aligned.row.row.m16n16k16.f16.f16 {%r421, %r422, %r423, %r424}, {%r383, %r384, %r385, %r386, %r387, %r388, %r389, %r390}, {%r401, %r402, %r403, %r404, %r405, %r406, %r407, %r408}, {%r578, %r579, %r580, %r581};
	add.s32 	%r425, %r49, 32;
	wmma.load.a.sync.aligned.row.m16n16k16.shared.f16 	{%r426, %r427, %r428, %r429, %r430, %r431, %r432, %r433}, [%r425], %r373;
	add.s32 	%r434, %r49, 1312;
	wmma.load.a.sync.aligned.row.m16n16k16.shared.f16 	{%r435, %r436, %r437, %r438, %r439, %r440, %r441, %r442}, [%r434], %r373;
	add.s32 	%r443, %r50, 2304;
	wmma.load.b.sync.aligned.row.m16n16k16.shared.f16 	{%r444, %r445, %r446, %r447, %r448, %r449, %r450, %r451}, [%r443], %r391;
	add.s32 	%r452, %r50, 2336;
	wmma.load.b.sync.aligned.row.m16n16k16.shared.f16 	{%r453, %r454, %r455, %r456, %r457, %r458, %r459, %r460}, [%r452], %r391;
	wmma.mma.sync.aligned.row.row.m16n16k16.f16.f16 {%r566, %r567, %r568, %r569}, {%r426, %r427, %r428, %r429, %r430, %r431, %r432, %r433}, {%r444, %r445, %r446, %r447, %r448, %r449, %r450, %r451}, {%r409, %r410, %r411, %r412};
	wmma.mma.sync.aligned.row.row.m16n16k16.f16.f16 {%r570, %r571, %r572, %r573}, {%r426, %r427, %r428, %r429, %r430, %r431, %r432, %r433}, {%r453, %r454, %r455, %r456, %r457, %r458, %r459, %r460}, {%r413, %r414, %r415, %r416};
	wmma.mma.sync.aligned.row.row.m16n16k16.f16.f16 {%r574, %r575, %r576, %r577}, {%r435, %r436, %r437, %r438, %r439, %r440, %r441, %r442}, {%r444, %r445, %r446, %r447, %r448, %r449, %r450, %r451}, {%r417, %r418, %r419, %r420};
	wmma.mma.sync.aligned.row.row.m16n16k16.f16.f16 {%r578, %r579, %r580, %r581}, {%r435, %r436, %r437, %r438, %r439, %r440, %r441, %r442}, {%r453, %r454, %r455, %r456, %r457, %r458, %r459, %r460}, {%r421, %r422, %r423, %r424};
	bar.sync 	0;
	add.s32 	%r565, %r565, 32;
	add.s32 	%r564, %r564, 32;
	add.s32 	%r563, %r563, 32;
	add.s32 	%r562, %r562, 32;
	add.s32 	%r561, %r561, 32;
	add.s32 	%r560, %r560, 32;
	add.s32 	%r559, %r559, 32;
	add.s32 	%r558, %r558, 32;
	add.s32 	%r557, %r557, 32;
	add.s32 	%r556, %r556, 32;
	add.s32 	%r555, %r555, 32;
	add.s32 	%r554, %r554, 32;
	add.s32 	%r553, %r553, 32;
	add.s32 	%r552, %r552, 32;
	add.s32 	%r551, %r551, 32;
	add.s32 	%r550, %r550, 32;
	add.s32 	%r549, %r549, 32;
	add.s32 	%r548, %r548, 32;
	add.s32 	%r547, %r547, 8;
	add.s32 	%r546, %r546, 8;
	add.s32 	%r545, %r545, 8;
	add.s32 	%r544, %r544, 8;
	add.s32 	%r206, %r543, 32;
	add.s32 	%r461, %r543, 31;
	setp.lt.s32 	%p78, %r461, %r298;
	mov.u32 	%r543, %r206;
	@%p78 bra 	$L__BB0_2;
$L__BB0_75:
	shr.u32 	%r462, %r1, 1;
	and.b32  	%r463, %r462, 32;
	mov.b32 	{%rs3, %rs2}, %r581;
	mov.b32 	{%rs5, %rs4}, %r580;
	mov.b32 	{%rs7, %rs6}, %r579;
	mov.b32 	{%rs9, %rs8}, %r578;
	mov.b32 	{%rs11, %rs10}, %r577;
	mov.b32 	{%rs13, %rs12}, %r576;
	mov.b32 	{%rs15, %rs14}, %r575;
	mov.b32 	{%rs17, %rs16}, %r574;
	mov.b32 	{%rs19, %rs18}, %r573;
	mov.b32 	{%rs21, %rs20}, %r572;
	mov.b32 	{%rs23, %rs22}, %r571;
	mov.b32 	{%rs25, %rs24}, %r570;
	shl.b32 	%r464, %r2, 5;
	and.b32  	%r143, %r464, 32;
	add.s32 	%r144, %r143, %r7;
	mov.u32 	%r465, _ZZ21int2_matmul_tc_kernelPK6__halfPKhPS_fiiiE9out_tiles;
	mad.lo.s32 	%r636, %r2, 768, %r465;
	and.b32  	%r146, %r1, 15;
	mov.b32 	{%rs155, %rs157}, %r566;
	// begin inline asm
	{  cvt.f32.f16 %f19, %rs155;}

	// end inline asm
	mul.f32 	%f20, %f1, %f19;
	// begin inline asm
	{  cvt.rn.f16.f32 %rs156, %f20;}

	// end inline asm
	// begin inline asm
	{  cvt.f32.f16 %f21, %rs157;}

	// end inline asm
	mul.f32 	%f22, %f1, %f21;
	// begin inline asm
	{  cvt.rn.f16.f32 %rs158, %f22;}

	// end inline asm
	mov.b32 	%r466, {%rs156, %rs158};
	mov.b32 	{%rs159, %rs161}, %r567;
	// begin inline asm
	{  cvt.f32.f16 %f23, %rs159;}

	// end inline asm
	mul.f32 	%f24, %f1, %f23;
	// begin inline asm
	{  cvt.rn.f16.f32 %rs160, %f24;}

	// end inline asm
	// begin inline asm
	{  cvt.f32.f16 %f25, %rs161;}

	// end inline asm
	mul.f32 	%f26, %f1, %f25;
	// begin inline asm
	{  cvt.rn.f16.f32 %rs162, %f26;}

	// end inline asm
	mov.b32 	%r467, {%rs160, %rs162};
	mov.b32 	{%rs163, %rs165}, %r568;
	// begin inline asm
	{  cvt.f32.f16 %f27, %rs163;}

	// end inline asm
	mul.f32 	%f28, %f1, %f27;
	// begin inline asm
	{  cvt.rn.f16.f32 %rs164, %f28;}

	// end inline asm
	// begin inline asm
	{  cvt.f32.f16 %f29, %rs165;}

	// end inline asm
	mul.f32 	%f30, %f1, %f29;
	// begin inline asm
	{  cvt.rn.f16.f32 %rs166, %f30;}

	// end inline asm
	mov.b32 	%r468, {%rs164, %rs166};
	mov.b32 	{%rs167, %rs169}, %r569;
	// begin inline asm
	{  cvt.f32.f16 %f31, %rs167;}

	// end inline asm
	mul.f32 	%f32, %f1, %f31;
	// begin inline asm
	{  cvt.rn.f16.f32 %rs168, %f32;}

	// end inline asm
	// begin inline asm
	{  cvt.f32.f16 %f33, %rs169;}

	// end inline asm
	mul.f32 	%f34, %f1, %f33;
	// begin inline asm
	{  cvt.rn.f16.f32 %rs170, %f34;}

	// end inline asm
	mov.b32 	%r469, {%rs168, %rs170};
	mov.b32 	%r470, 24;
	wmma.store.d.sync.aligned.row.m16n16k16.shared.f16 	[%r636], {%r466, %r467, %r468, %r469}, %r470;
	bar.warp.sync 	-1;
	add.s32 	%r147, %r144, %r146;
	or.b32  	%r471, %r637, 96;
	shr.u32 	%r472, %r471, 4;
	shl.b32 	%r473, %r1, 1;
	and.b32  	%r474, %r473, 30;
	mad.lo.s32 	%r148, %r472, 48, %r474;
	add.s32 	%r475, %r472, %r6;
	add.s32 	%r634, %r475, %r463;
	mul.lo.s32 	%r615, %r297, %r634;
	add.s32 	%r476, %r615, %r7;
	add.s32 	%r477, %r476, %r143;
	add.s32 	%r605, %r477, %r146;
	shl.b32 	%r152, %r297, 3;
	or.b32  	%r478, %r637, 64;
	shr.u32 	%r479, %r478, 4;
	mad.lo.s32 	%r153, %r479, 48, %r474;
	add.s32 	%r480, %r479, %r6;
	add.s32 	%r632, %r480, %r463;
	mul.lo.s32 	%r613, %r297, %r632;
	add.s32 	%r481, %r613, %r7;
	add.s32 	%r482, %r481, %r143;
	add.s32 	%r603, %r482, %r146;
	or.b32  	%r483, %r637, 32;
	shr.u32 	%r484, %r483, 4;
	mad.lo.s32 	%r157, %r484, 48, %r474;
	add.s32 	%r485, %r484, %r6;
	add.s32 	%r630, %r485, %r463;
	mul.lo.s32 	%r611, %r297, %r630;
	add.s32 	%r486, %r611, %r7;
	add.s32 	%r487, %r486, %r143;
	add.s32 	%r601, %r487, %r146;
	shr.u32 	%r488, %r637, 4;
	mad.lo.s32 	%r161, %r488, 48, %r474;
	add.s32 	%r489, %r488, %r6;
	add.s32 	%r628, %r489, %r463;
	mul.lo.s32 	%r609, %r297, %r628;
	add.s32 	%r490, %r609, %r7;
	add.s32 	%r491, %r490, %r143;
	add.s32 	%r599, %r491, %r146;
	mov.u32 	%r598, %r628;
	mov.u32 	%r600, %r630;
	mov.u32 	%r602, %r632;
	mov.u32 	%r604, %r634;
	mov.u32 	%r606, %r636;
	mov.u32 	%r607, %r637;
$L__BB0_76:
	setp.ge.s32 	%p79, %r147, %r297;
	setp.ge.s32 	%p80, %r598, %r296;
	or.pred  	%p81, %p80, %p79;
	@%p81 bra 	$L__BB0_78;
	mul.wide.s32 	%rd47, %r599, 2;
	add.s64 	%rd48, %rd2, %rd47;
	add.s32 	%r492, %r606, %r161;
	ld.shared.u16 	%rs171, [%r492];
	st.global.u16 	[%rd48], %rs171;
$L__BB0_78:
	setp.ge.s32 	%p82, %r147, %r297;
	setp.ge.s32 	%p83, %r600, %r296;
	or.pred  	%p84, %p83, %p82;
	@%p84 bra 	$L__BB0_80;
	mul.wide.s32 	%rd49, %r601, 2;
	add.s64 	%rd50, %rd2, %rd49;
	add.s32 	%r493, %r606, %r157;
	ld.shared.u16 	%rs172, [%r493];
	st.global.u16 	[%rd50], %rs172;
$L__BB0_80:
	setp.ge.s32 	%p85, %r147, %r297;
	setp.ge.s32 	%p86, %r602, %r296;
	or.pred  	%p87, %p86, %p85;
	@%p87 bra 	$L__BB0_82;
	mul.wide.s32 	%rd51, %r603, 2;
	add.s64 	%rd52, %rd2, %rd51;
	add.s32 	%r494, %r606, %r153;
	ld.shared.u16 	%rs173, [%r494];
	st.global.u16 	[%rd52], %rs173;
$L__BB0_82:
	setp.ge.s32 	%p88, %r147, %r297;
	setp.ge.s32 	%p89, %r604, %r296;
	or.pred  	%p90, %p89, %p88;
	@%p90 bra 	$L__BB0_84;
	mul.wide.s32 	%rd53, %r605, 2;
	add.s64 	%rd54, %rd2, %rd53;
	add.s32 	%r495, %r606, %r148;
	ld.shared.u16 	%rs174, [%r495];
	st.global.u16 	[%rd54], %rs174;
$L__BB0_84:
	add.s32 	%r217, %r607, 128;
	add.s32 	%r606, %r606, 384;
	add.s32 	%r605, %r605, %r152;
	add.s32 	%r604, %r604, 8;
	add.s32 	%r603, %r603, %r152;
	add.s32 	%r602, %r602, 8;
	add.s32 	%r601, %r601, %r152;
	add.s32 	%r600, %r600, 8;
	add.s32 	%r599, %r599, %r152;
	add.s32 	%r598, %r598, 8;
	setp.lt.u32 	%p91, %r607, 128;
	mov.u32 	%r607, %r217;
	@%p91 bra 	$L__BB0_76;
	// begin inline asm
	{  cvt.f32.f16 %f35, %rs25;}

	// end inline asm
	mul.f32 	%f36, %f1, %f35;
	// begin inline asm
	{  cvt.rn.f16.f32 %rs176, %f36;}

	// end inline asm
	// begin inline asm
	{  cvt.f32.f16 %f37, %rs24;}

	// end inline asm
	mul.f32 	%f38, %f1, %f37;
	// begin inline asm
	{  cvt.rn.f16.f32 %rs178, %f38;}

	// end inline asm
	mov.b32 	%r496, {%rs176, %rs178};
	// begin inline asm
	{  cvt.f32.f16 %f39, %rs23;}

	// end inline asm
	mul.f32 	%f40, %f1, %f39;
	// begin inline asm
	{  cvt.rn.f16.f32 %rs180, %f40;}

	// end inline asm
	// begin inline asm
	{  cvt.f32.f16 %f41, %rs22;}

	// end inline asm
	mul.f32 	%f42, %f1, %f41;
	// begin inline asm
	{  cvt.rn.f16.f32 %rs182, %f42;}

	// end inline asm
	mov.b32 	%r497, {%rs180, %rs182};
	// begin inline asm
	{  cvt.f32.f16 %f43, %rs21;}

	// end inline asm
	mul.f32 	%f44, %f1, %f43;
	// begin inline asm
	{  cvt.rn.f16.f32 %rs184, %f44;}

	// end inline asm
	// begin inline asm
	{  cvt.f32.f16 %f45, %rs20;}

	// end inline asm
	mul.f32 	%f46, %f1, %f45;
	// begin inline asm
	{  cvt.rn.f16.f32 %rs186, %f46;}

	// end inline asm
	mov.b32 	%r498, {%rs184, %rs186};
	// begin inline asm
	{  cvt.f32.f16 %f47, %rs19;}

	// end inline asm
	mul.f32 	%f48, %f1, %f47;
	// begin inline asm
	{  cvt.rn.f16.f32 %rs188, %f48;}

	// end inline asm
	// begin inline asm
	{  cvt.f32.f16 %f49, %rs18;}

	// end inline asm
	mul.f32 	%f50, %f1, %f49;
	// begin inline asm
	{  cvt.rn.f16.f32 %rs190, %f50;}

	// end inline asm
	mov.b32 	%r499, {%rs188, %rs190};
	mov.b32 	%r500, 24;
	wmma.store.d.sync.aligned.row.m16n16k16.shared.f16 	[%r636], {%r496, %r497, %r498, %r499}, %r500;
	bar.warp.sync 	-1;
	add.s32 	%r227, %r147, 16;
	cvt.u64.u32 	%rd56, %r146;
	cvt.s64.s32 	%rd57, %r144;
	add.s64 	%rd58, %rd57, %rd56;
	mov.u32 	%r608, %r628;
	mov.u32 	%r610, %r630;
	mov.u32 	%r612, %r632;
	mov.u32 	%r614, %r634;
	mov.u32 	%r616, %r636;
	mov.u32 	%r617, %r637;
$L__BB0_86:
	setp.ge.s32 	%p92, %r227, %r297;
	setp.ge.s32 	%p93, %r608, %r296;
	or.pred  	%p94, %p93, %p92;
	@%p94 bra 	$L__BB0_88;
	cvt.s64.s32 	%rd55, %r609;
	add.s64 	%rd59, %rd58, %rd55;
	shl.b64 	%rd60, %rd59, 1;
	add.s64 	%rd61, %rd2, %rd60;
	add.s32 	%r501, %r616, %r161;
	ld.shared.u16 	%rs191, [%r501];
	st.global.u16 	[%rd61+32], %rs191;
$L__BB0_88:
	setp.ge.s32 	%p95, %r227, %r297;
	setp.ge.s32 	%p96, %r610, %r296;
	or.pred  	%p97, %p96, %p95;
	@%p97 bra 	$L__BB0_90;
	cvt.s64.s32 	%rd62, %r611;
	add.s64 	%rd66, %rd58, %rd62;
	shl.b64 	%rd67, %rd66, 1;
	add.s64 	%rd68, %rd2, %rd67;
	add.s32 	%r502, %r616, %r157;
	ld.shared.u16 	%rs192, [%r502];
	st.global.u16 	[%rd68+32], %rs192;
$L__BB0_90:
	setp.ge.s32 	%p98, %r227, %r297;
	setp.ge.s32 	%p99, %r612, %r296;
	or.pred  	%p100, %p99, %p98;
	@%p100 bra 	$L__BB0_92;
	cvt.s64.s32 	%rd69, %r613;
	add.s64 	%rd73, %rd58, %rd69;
	shl.b64 	%rd74, %rd73, 1;
	add.s64 	%rd75, %rd2, %rd74;
	add.s32 	%r503, %r616, %r153;
	ld.shared.u16 	%rs193, [%r503];
	st.global.u16 	[%rd75+32], %rs193;
$L__BB0_92:
	setp.ge.s32 	%p101, %r227, %r297;
	setp.ge.s32 	%p102, %r614, %r296;
	or.pred  	%p103, %p102, %p101;
	@%p103 bra 	$L__BB0_94;
	cvt.s64.s32 	%rd76, %r615;
	add.s64 	%rd80, %rd58, %rd76;
	shl.b64 	%rd81, %rd80, 1;
	add.s64 	%rd82, %rd2, %rd81;
	add.s32 	%r504, %r616, %r148;
	ld.shared.u16 	%rs194, [%r504];
	st.global.u16 	[%rd82+32], %rs194;
$L__BB0_94:
	add.s32 	%r238, %r617, 128;
	add.s32 	%r616, %r616, 384;
	add.s32 	%r615, %r615, %r152;
	add.s32 	%r614, %r614, 8;
	add.s32 	%r613, %r613, %r152;
	add.s32 	%r612, %r612, 8;
	add.s32 	%r611, %r611, %r152;
	add.s32 	%r610, %r610, 8;
	add.s32 	%r609, %r609, %r152;
	add.s32 	%r608, %r608, 8;
	setp.lt.u32 	%p104, %r617, 128;
	mov.u32 	%r617, %r238;
	@%p104 bra 	$L__BB0_86;
	// begin inline asm
	{  cvt.f32.f16 %f51, %rs17;}

	// end inline asm
	mul.f32 	%f52, %f1, %f51;
	// begin inline asm
	{  cvt.rn.f16.f32 %rs196, %f52;}

	// end inline asm
	// begin inline asm
	{  cvt.f32.f16 %f53, %rs16;}

	// end inline asm
	mul.f32 	%f54, %f1, %f53;
	// begin inline asm
	{  cvt.rn.f16.f32 %rs198, %f54;}

	// end inline asm
	mov.b32 	%r505, {%rs196, %rs198};
	// begin inline asm
	{  cvt.f32.f16 %f55, %rs15;}

	// end inline asm
	mul.f32 	%f56, %f1, %f55;
	// begin inline asm
	{  cvt.rn.f16.f32 %rs200, %f56;}

	// end inline asm
	// begin inline asm
	{  cvt.f32.f16 %f57, %rs14;}

	// end inline asm
	mul.f32 	%f58, %f1, %f57;
	// begin inline asm
	{  cvt.rn.f16.f32 %rs202, %f58;}

	// end inline asm
	mov.b32 	%r506, {%rs200, %rs202};
	// begin inline asm
	{  cvt.f32.f16 %f59, %rs13;}

	// end inline asm
	mul.f32 	%f60, %f1, %f59;
	// begin inline asm
	{  cvt.rn.f16.f32 %rs204, %f60;}

	// end inline asm
	// begin inline asm
	{  cvt.f32.f16 %f61, %rs12;}

	// end inline asm
	mul.f32 	%f62, %f1, %f61;
	// begin inline asm
	{  cvt.rn.f16.f32 %rs206, %f62;}

	// end inline asm
	mov.b32 	%r507, {%rs204, %rs206};
	// begin inline asm
	{  cvt.f32.f16 %f63, %rs11;}

	// end inline asm
	mul.f32 	%f64, %f1, %f63;
	// begin inline asm
	{  cvt.rn.f16.f32 %rs208, %f64;}

	// end inline asm
	// begin inline asm
	{  cvt.f32.f16 %f65, %rs10;}

	// end inline asm
	mul.f32 	%f66, %f1, %f65;
	// begin inline asm
	{  cvt.rn.f16.f32 %rs210, %f66;}

	// end inline asm
	mov.b32 	%r508, {%rs208, %rs210};
	mov.b32 	%r509, 24;
	wmma.store.d.sync.aligned.row.m16n16k16.shared.f16 	[%r636], {%r505, %r506, %r507, %r508}, %r509;
	bar.warp.sync 	-1;
	add.s32 	%r510, %r634, 16;
	mul.lo.s32 	%r635, %r297, %r510;
	add.s32 	%r511, %r635, %r7;
	add.s32 	%r512, %r511, %r143;
	add.s32 	%r625, %r512, %r146;
	add.s32 	%r513, %r632, 16;
	mul.lo.s32 	%r633, %r297, %r513;
	add.s32 	%r514, %r633, %r7;
	add.s32 	%r515, %r514, %r143;
	add.s32 	%r623, %r515, %r146;
	add.s32 	%r516, %r630, 16;
	mul.lo.s32 	%r631, %r297, %r516;
	add.s32 	%r517, %r631, %r7;
	add.s32 	%r518, %r517, %r143;
	add.s32 	%r621, %r518, %r146;
	add.s32 	%r519, %r628, 16;
	mul.lo.s32 	%r629, %r297, %r519;
	add.s32 	%r520, %r629, %r7;
	add.s32 	%r521, %r520, %r143;
	add.s32 	%r619, %r521, %r146;
	mov.u32 	%r618, %r628;
	mov.u32 	%r620, %r630;
	mov.u32 	%r622, %r632;
	mov.u32 	%r624, %r634;
	mov.u32 	%r626, %r636;
	mov.u32 	%r627, %r637;
$L__BB0_96:
	setp.ge.s32 	%p105, %r147, %r297;
	add.s32 	%r522, %r618, 16;
	setp.ge.s32 	%p106, %r522, %r296;
	or.pred  	%p107, %p106, %p105;
	@%p107 bra 	$L__BB0_98;
	mul.wide.s32 	%rd83, %r619, 2;
	add.s64 	%rd84, %rd2, %rd83;
	add.s32 	%r523, %r626, %r161;
	ld.shared.u16 	%rs211, [%r523];
	st.global.u16 	[%rd84], %rs211;
$L__BB0_98:
	setp.ge.s32 	%p108, %r147, %r297;
	add.s32 	%r524, %r620, 16;
	setp.ge.s32 	%p109, %r524, %r296;
	or.pred  	%p110, %p109, %p108;
	@%p110 bra 	$L__BB0_100;
	mul.wide.s32 	%rd85, %r621, 2;
	add.s64 	%rd86, %rd2, %rd85;
	add.s32 	%r525, %r626, %r157;
	ld.shared.u16 	%rs212, [%r525];
	st.global.u16 	[%rd86], %rs212;
$L__BB0_100:
	setp.ge.s32 	%p111, %r147, %r297;
	add.s32 	%r526, %r622, 16;
	setp.ge.s32 	%p112, %r526, %r296;
	or.pred  	%p113, %p112, %p111;
	@%p113 bra 	$L__BB0_102;
	mul.wide.s32 	%rd87, %r623, 2;
	add.s64 	%rd88, %rd2, %rd87;
	add.s32 	%r527, %r626, %r153;
	ld.shared.u16 	%rs213, [%r527];
	st.global.u16 	[%rd88], %rs213;
$L__BB0_102:
	setp.ge.s32 	%p114, %r147, %r297;
	add.s32 	%r528, %r624, 16;
	setp.ge.s32 	%p115, %r528, %r296;
	or.pred  	%p116, %p115, %p114;
	@%p116 bra 	$L__BB0_104;
	mul.wide.s32 	%rd89, %r625, 2;
	add.s64 	%rd90, %rd2, %rd89;
	add.s32 	%r529, %r626, %r148;
	ld.shared.u16 	%rs214, [%r529];
	st.global.u16 	[%rd90], %rs214;
$L__BB0_104:
	add.s32 	%r266, %r627, 128;
	add.s32 	%r626, %r626, 384;
	add.s32 	%r625, %r625, %r152;
	add.s32 	%r624, %r624, 8;
	add.s32 	%r623, %r623, %r152;
	add.s32 	%r622, %r622, 8;
	add.s32 	%r621, %r621, %r152;
	add.s32 	%r620, %r620, 8;
	add.s32 	%r619, %r619, %r152;
	add.s32 	%r618, %r618, 8;
	setp.lt.u32 	%p117, %r627, 128;
	mov.u32 	%r627, %r266;
	@%p117 bra 	$L__BB0_96;
	// begin inline asm
	{  cvt.f32.f16 %f67, %rs9;}

	// end inline asm
	mul.f32 	%f68, %f1, %f67;
	// begin inline asm
	{  cvt.rn.f16.f32 %rs216, %f68;}

	// end inline asm
	// begin inline asm
	{  cvt.f32.f16 %f69, %rs8;}

	// end inline asm
	mul.f32 	%f70, %f1, %f69;
	// begin inline asm
	{  cvt.rn.f16.f32 %rs218, %f70;}

	// end inline asm
	mov.b32 	%r530, {%rs216, %rs218};
	// begin inline asm
	{  cvt.f32.f16 %f71, %rs7;}

	// end inline asm
	mul.f32 	%f72, %f1, %f71;
	// begin inline asm
	{  cvt.rn.f16.f32 %rs220, %f72;}

	// end inline asm
	// begin inline asm
	{  cvt.f32.f16 %f73, %rs6;}

	// end inline asm
	mul.f32 	%f74, %f1, %f73;
	// begin inline asm
	{  cvt.rn.f16.f32 %rs222, %f74;}

	// end inline asm
	mov.b32 	%r531, {%rs220, %rs222};
	// begin inline asm
	{  cvt.f32.f16 %f75, %rs5;}

	// end inline asm
	mul.f32 	%f76, %f1, %f75;
	// begin inline asm
	{  cvt.rn.f16.f32 %rs224, %f76;}

	// end inline asm
	// begin inline asm
	{  cvt.f32.f16 %f77, %rs4;}

	// end inline asm
	mul.f32 	%f78, %f1, %f77;
	// begin inline asm
	{  cvt.rn.f16.f32 %rs226, %f78;}

	// end inline asm
	mov.b32 	%r532, {%rs224, %rs226};
	// begin inline asm
	{  cvt.f32.f16 %f79, %rs3;}

	// end inline asm
	mul.f32 	%f80, %f1, %f79;
	// begin inline asm
	{  cvt.rn.f16.f32 %rs228, %f80;}

	// end inline asm
	// begin inline asm
	{  cvt.f32.f16 %f81, %rs2;}

	// end inline asm
	mul.f32 	%f82, %f1, %f81;
	// begin inline asm
	{  cvt.rn.f16.f32 %rs230, %f82;}

	// end inline asm
	mov.b32 	%r533, {%rs228, %rs230};
	mov.b32 	%r534, 24;
	wmma.store.d.sync.aligned.row.m16n16k16.shared.f16 	[%r636], {%r530, %r531, %r532, %r533}, %r534;
	bar.warp.sync 	-1;
$L__BB0_106:
	setp.ge.s32 	%p118, %r227, %r297;
	add.s32 	%r535, %r628, 16;
	setp.ge.s32 	%p119, %r535, %r296;
	or.pred  	%p120, %p119, %p118;
	@%p120 bra 	$L__BB0_108;
	cvt.s64.s32 	%rd91, %r629;
	add.s64 	%rd95, %rd58, %rd91;
	shl.b64 	%rd96, %rd95, 1;
	add.s64 	%rd97, %rd2, %rd96;
	add.s32 	%r536, %r636, %r161;
	ld.shared.u16 	%rs231, [%r536];
	st.global.u16 	[%rd97+32], %rs231;
$L__BB0_108:
	setp.ge.s32 	%p121, %r227, %r297;
	add.s32 	%r537, %r630, 16;
	setp.ge.s32 	%p122, %r537, %r296;
	or.pred  	%p123, %p122, %p121;
	@%p123 bra 	$L__BB0_110;
	cvt.s64.s32 	%rd98, %r631;
	add.s64 	%rd102, %rd58, %rd98;
	shl.b64 	%rd103, %rd102, 1;
	add.s64 	%rd104, %rd2, %rd103;
	add.s32 	%r538, %r636, %r157;
	ld.shared.u16 	%rs232, [%r538];
	st.global.u16 	[%rd104+32], %rs232;
$L__BB0_110:
	setp.ge.s32 	%p124, %r227, %r297;
	add.s32 	%r539, %r632, 16;
	setp.ge.s32 	%p125, %r539, %r296;
	or.pred  	%p126, %p125, %p124;
	@%p126 bra 	$L__BB0_112;
	cvt.s64.s32 	%rd105, %r633;
	add.s64 	%rd109, %rd58, %rd105;
	shl.b64 	%rd110, %rd109, 1;
	add.s64 	%rd111, %rd2, %rd110;
	add.s32 	%r540, %r636, %r153;
	ld.shared.u16 	%rs233, [%r540];
	st.global.u16 	[%rd111+32], %rs233;
$L__BB0_112:
	setp.ge.s32 	%p127, %r227, %r297;
	add.s32 	%r541, %r634, 16;
	setp.ge.s32 	%p128, %r541, %r296;
	or.pred  	%p129, %p128, %p127;
	@%p129 bra 	$L__BB0_114;
	cvt.s64.s32 	%rd112, %r635;
	add.s64 	%rd116, %rd58, %rd112;
	shl.b64 	%rd117, %rd116, 1;
	add.s64 	%rd118, %rd2, %rd117;
	add.s32 	%r542, %r636, %r148;
	ld.shared.u16 	%rs234, [%r542];
	st.global.u16 	[%rd118+32], %rs234;
$L__BB0_114:
	add.s32 	%r286, %r637, 128;
	add.s32 	%r636, %r636, 384;
	add.s32 	%r635, %r635, %r152;
	add.s32 	%r634, %r634, 8;
	add.s32 	%r633, %r633, %r152;
	add.s32 	%r632, %r632, 8;
	add.s32 	%r631, %r631, %r152;
	add.s32 	%r630, %r630, 8;
	add.s32 	%r629, %r629, %r152;
	add.s32 	%r628, %r628, 8;
	setp.lt.u32 	%p130, %r637, 128;
	mov.u32 	%r637, %r286;
	@%p130 bra 	$L__BB0_106;
	ret;

}
	// .globl	_Z28int2_matmul_tc_simple_kernelPK6__halfPKhPS_fiii
.visible .entry _Z28int2_matmul_tc_simple_kernelPK6__halfPKhPS_fiii(
	.param .u64 .ptr .align 1 _Z28int2_matmul_tc_simple_kernelPK6__halfPKhPS_fiii_param_0,
	.param .u64 .ptr .align 1 _Z28int2_matmul_tc_simple_kernelPK6__halfPKhPS_fiii_param_1,
	.param .u64 .ptr .align 1 _Z28int2_matmul_tc_simple_kernelPK6__halfPKhPS_fiii_param_2,
	.param .f32 _Z28int2_matmul_tc_simple_kernelPK6__halfPKhPS_fiii_param_3,
	.param .u32 _Z28int2_matmul_tc_simple_kernelPK6__halfPKhPS_fiii_param_4,
	.param .u32 _Z28int2_matmul_tc_simple_kernelPK6__halfPKhPS_fiii_param_5,
	.param .u32 _Z28int2_matmul_tc_simple_kernelPK6__halfPKhPS_fiii_param_6
)
{
	.reg .pred 	%p<13>;
	.reg .b16 	%rs<69>;
	.reg .b32 	%r<85>;
	.reg .b32 	%f<70>;
	.reg .b64 	%rd<48>;

	ld.param.u64 	%rd8, [_Z28int2_matmul_tc_simple_kernelPK6__halfPKhPS_fiii_param_0];
	ld.param.u64 	%rd9, [_Z28int2_matmul_tc_simple_kernelPK6__halfPKhPS_fiii_param_1];
	ld.param.u64 	%rd7, [_Z28int2_matmul_tc_simple_kernelPK6__halfPKhPS_fiii_param_2];
	ld.param.f32 	%f13, [_Z28int2_matmul_tc_simple_kernelPK6__halfPKhPS_fiii_param_3];
	ld.param.u32 	%r20, [_Z28int2_matmul_tc_simple_kernelPK6__halfPKhPS_fiii_param_4];
	ld.param.u32 	%r18, [_Z28int2_matmul_tc_simple_kernelPK6__halfPKhPS_fiii_param_5];
	ld.param.u32 	%r19, [_Z28int2_matmul_tc_simple_kernelPK6__halfPKhPS_fiii_param_6];
	cvta.to.global.u64 	%rd1, %rd9;
	cvta.to.global.u64 	%rd2, %rd8;
	mov.u32 	%r21, %ctaid.y;
	mov.u32 	%r22, %ntid.y;
	mov.u32 	%r23, %tid.y;
	mad.lo.s32 	%r1, %r21, %r22, %r23;
	mov.u32 	%r24, %ctaid.x;
	mov.u32 	%r25, %ntid.x;
	mov.u32 	%r26, %tid.x;
	mad.lo.s32 	%r2, %r24, %r25, %r26;
	setp.ge.s32 	%p1, %r1, %r20;
	setp.ge.s32 	%p2, %r2, %r18;
	or.pred  	%p3, %p1, %p2;
	@%p3 bra 	$L__BB1_14;
	setp.lt.s32 	%p4, %r19, 1;
	mov.f32 	%f69, 0f00000000;
	@%p4 bra 	$L__BB1_13;
	mul.lo.s32 	%r3, %r19, %r1;
	add.s32 	%r28, %r19, 3;
	shr.s32 	%r29, %r28, 31;
	shr.u32 	%r30, %r29, 30;
	add.s32 	%r31, %r28, %r30;
	shr.s32 	%r32, %r31, 2;
	mul.lo.s32 	%r4, %r32, %r2;
	and.b32  	%r5, %r19, 7;
	setp.lt.u32 	%p5, %r19, 8;
	mov.f32 	%f69, 0f00000000;
	mov.b32 	%r83, 0;
	@%p5 bra 	$L__BB1_5;
	and.b32  	%r83, %r19, 2147483640;
	neg.s32 	%r81, %r83;
	mul.wide.u32 	%rd10, %r3, 2;
	add.s64 	%rd11, %rd10, %rd2;
	add.s64 	%rd47, %rd11, 8;
	add.s64 	%rd4, %rd1, 1;
	mov.f32 	%f69, 0f00000000;
	mov.u32 	%r80, %r4;
$L__BB1_4:
	.pragma "nounroll";
	cvt.s64.s32 	%rd12, %r80;
	add.s64 	%rd13, %rd4, %rd12;
	ld.global.nc.u16 	%rs1, [%rd47+-8];
	// begin inline asm
	{  cvt.f32.f16 %f18, %rs1;}

	// end inline asm
	ld.global.nc.u8 	%rs9, [%rd13+-1];
	cvt.u16.u8 	%rs10, %rs9;
	and.b16  	%rs11, %rs10, 3;
	add.s16 	%rs12, %rs11, -1;
	cvt.rn.f32.s16 	%f26, %rs12;
	fma.rn.f32 	%f27, %f18, %f26, %f69;
	ld.global.nc.u16 	%rs2, [%rd47+-6];
	// begin inline asm
	{  cvt.f32.f16 %f19, %rs2;}

	// end inline asm
	shr.u16 	%rs13, %rs10, 2;
	and.b16  	%rs14, %rs13, 3;
	add.s16 	%rs15, %rs14, -1;
	cvt.rn.f32.s16 	%f28, %rs15;
	fma.rn.f32 	%f29, %f19, %f28, %f27;
	ld.global.nc.u16 	%rs3, [%rd47+-4];
	// begin inline asm
	{  cvt.f32.f16 %f20, %rs3;}

	// end inline asm
	shr.u16 	%rs16, %rs10, 4;
	and.b16  	%rs17, %rs16, 3;
	add.s16 	%rs18, %rs17, -1;
	cvt.rn.f32.s16 	%f30, %rs18;
	fma.rn.f32 	%f31, %f20, %f30, %f29;
	ld.global.nc.u16 	%rs4, [%rd47+-2];
	// begin inline asm
	{  cvt.f32.f16 %f21, %rs4;}

	// end inline asm
	shr.u16 	%rs19, %rs10, 6;
	add.s16 	%rs20, %rs19, -1;
	cvt.rn.f32.s16 	%f32, %rs20;
	fma.rn.f32 	%f33, %f21, %f32, %f31;
	ld.global.nc.u16 	%rs5, [%rd47];
	// begin inline asm
	{  cvt.f32.f16 %f22, %rs5;}

	// end inline asm
	ld.global.nc.u8 	%rs21, [%rd13];
	cvt.u16.u8 	%rs22, %rs21;
	and.b16  	%rs23, %rs22, 3;
	add.s16 	%rs24, %rs23, -1;
	cvt.rn.f32.s16 	%f34, %rs24;
	fma.rn.f32 	%f35, %f22, %f34, %f33;
	ld.global.nc.u16 	%rs6, [%rd47+2];
	// begin inline asm
	{  cvt.f32.f16 %f23, %rs6;}

	// end inline asm
	shr.u16 	%rs25, %rs22, 2;
	and.b16  	%rs26, %rs25, 3;
	add.s16 	%rs27, %rs26, -1;
	cvt.rn.f32.s16 	%f36, %rs27;
	fma.rn.f32 	%f37, %f23, %f36, %f35;
	ld.global.nc.u16 	%rs7, [%rd47+4];
	// begin inline asm
	{  cvt.f32.f16 %f24, %rs7;}

	// end inline asm
	shr.u16 	%rs28, %rs22, 4;
	and.b16  	%rs29, %rs28, 3;
	add.s16 	%rs30, %rs29, -1;
	cvt.rn.f32.s16 	%f38, %rs30;
	fma.rn.f32 	%f39, %f24, %f38, %f37;
	ld.global.nc.u16 	%rs8, [%rd47+6];
	// begin inline asm
	{  cvt.f32.f16 %f25, %rs8;}

	// end inline asm
	shr.u16 	%rs31, %rs22, 6;
	add.s16 	%rs32, %rs31, -1;
	cvt.rn.f32.s16 	%f40, %rs32;
	fma.rn.f32 	%f69, %f25, %f40, %f39;
	add.s32 	%r81, %r81, 8;
	add.s64 	%rd47, %rd47, 16;
	add.s32 	%r80, %r80, 2;
	setp.ne.s32 	%p6, %r81, 0;
	@%p6 bra 	$L__BB1_4;
$L__BB1_5:
	setp.eq.s32 	%p7, %r5, 0;
	@%p7 bra 	$L__BB1_13;
	and.b32  	%r13, %r19, 3;
	setp.lt.u32 	%p8, %r5, 4;
	@%p8 bra 	$L__BB1_8;
	add.s32 	%r33, %r83, %r3;
	mul.wide.u32 	%rd14, %r33, 2;
	add.s64 	%rd15, %rd2, %rd14;
	ld.global.nc.u16 	%rs33, [%rd15];
	// begin inline asm
	{  cvt.f32.f16 %f42, %rs33;}

	// end inline asm
	shr.u32 	%r34, %r83, 2;
	add.s32 	%r35, %r34, %r4;
	cvt.s64.s32 	%rd16, %r35;
	add.s64 	%rd17, %rd1, %rd16;
	ld.global.nc.u8 	%rs37, [%rd17];
	cvt.u16.u8 	%rs38, %rs37;
	and.b16  	%rs39, %rs38, 3;
	add.s16 	%rs40, %rs39, -1;
	cvt.rn.f32.s16 	%f46, %rs40;
	fma.rn.f32 	%f47, %f42, %f46, %f69;
	add.s32 	%r36, %r83, 1;
	cvt.u64.u32 	%rd18, %r3;
	cvt.u64.u32 	%rd19, %r83;
	add.s64 	%rd20, %rd19, %rd18;
	shl.b64 	%rd21, %rd20, 1;
	add.s64 	%rd22, %rd2, %rd21;
	ld.global.nc.u16 	%rs34, [%rd22+2];
	// begin inline asm
	{  cvt.f32.f16 %f43, %rs34;}

	// end inline asm
	shr.u32 	%r37, %r36, 2;
	shl.b32 	%r38, %r36, 1;
	and.b32  	%r39, %r38, 6;
	add.s32 	%r40, %r37, %r4;
	cvt.s64.s32 	%rd23, %r40;
	add.s64 	%rd24, %rd1, %rd23;
	ld.global.nc.u8 	%rs41, [%rd24];
	cvt.u32.u8 	%r41, %rs41;
	shr.u32 	%r42, %r41, %r39;
	cvt.u16.u32 	%rs42, %r42;
	and.b16  	%rs43, %rs42, 3;
	add.s16 	%rs44, %rs43, -1;
	cvt.rn.f32.s16 	%f48, %rs44;
	fma.rn.f32 	%f49, %f43, %f48, %f47;
	add.s32 	%r43, %r83, 2;
	ld.global.nc.u16 	%rs35, [%rd22+4];
	// begin inline asm
	{  cvt.f32.f16 %f44, %rs35;}

	// end inline asm
	shr.u32 	%r44, %r43, 2;
	shl.b32 	%r45, %r43, 1;
	and.b32  	%r46, %r45, 6;
	add.s32 	%r47, %r44, %r4;
	cvt.s64.s32 	%rd25, %r47;
	add.s64 	%rd26, %rd1, %rd25;
	ld.global.nc.u8 	%rs45, [%rd26];
	cvt.u32.u8 	%r48, %rs45;
	shr.u32 	%r49, %r48, %r46;
	cvt.u16.u32 	%rs46, %r49;
	and.b16  	%rs47, %rs46, 3;
	add.s16 	%rs48, %rs47, -1;
	cvt.rn.f32.s16 	%f50, %rs48;
	fma.rn.f32 	%f51, %f44, %f50, %f49;
	add.s32 	%r50, %r83, 3;
	ld.global.nc.u16 	%rs36, [%rd22+6];
	// begin inline asm
	{  cvt.f32.f16 %f45, %rs36;}

	// end inline asm
	shr.u32 	%r51, %r50, 2;
	shl.b32 	%r52, %r50, 1;
	and.b32  	%r53, %r52, 6;
	add.s32 	%r54, %r51, %r4;
	cvt.s64.s32 	%rd27, %r54;
	add.s64 	%rd28, %rd1, %rd27;
	ld.global.nc.u8 	%rs49, [%rd28];
	cvt.u32.u8 	%r55, %rs49;
	shr.u32 	%r56, %r55, %r53;
	cvt.u16.u32 	%rs50, %r56;
	and.b16  	%rs51, %rs50, 3;
	add.s16 	%rs52, %rs51, -1;
	cvt.rn.f32.s16 	%f52, %rs52;
	fma.rn.f32 	%f69, %f45, %f52, %f51;
	add.s32 	%r83, %r83, 4;
$L__BB1_8:
	setp.eq.s32 	%p9, %r13, 0;
	@%p9 bra 	$L__BB1_13;
	setp.eq.s32 	%p10, %r13, 1;
	@%p10 bra 	$L__BB1_11;
	add.s32 	%r57, %r83, %r3;
	mul.wide.u32 	%rd29, %r57, 2;
	add.s64 	%rd30, %rd2, %rd29;
	ld.global.nc.u16 	%rs53, [%rd30];
	// begin inline asm
	{  cvt.f32.f16 %f54, %rs53;}

	// end inline asm
	shr.u32 	%r58, %r83, 2;
	shl.b32 	%r59, %r83, 1;
	and.b32  	%r60, %r59, 6;
	add.s32 	%r61, %r58, %r4;
	cvt.s64.s32 	%rd31, %r61;
	add.s64 	%rd32, %rd1, %rd31;
	ld.global.nc.u8 	%rs55, [%rd32];
	cvt.u32.u8 	%r62, %rs55;
	shr.u32 	%r63, %r62, %r60;
	cvt.u16.u32 	%rs56, %r63;
	and.b16  	%rs57, %rs56, 3;
	add.s16 	%rs58, %rs57, -1;
	cvt.rn.f32.s16 	%f56, %rs58;
	fma.rn.f32 	%f57, %f54, %f56, %f69;
	add.s32 	%r64, %r83, 1;
	cvt.u64.u32 	%rd33, %r3;
	cvt.u64.u32 	%rd34, %r83;
	add.s64 	%rd35, %rd34, %rd33;
	shl.b64 	%rd36, %rd35, 1;
	add.s64 	%rd37, %rd2, %rd36;
	ld.global.nc.u16 	%rs54, [%rd37+2];
	// begin inline asm
	{  cvt.f32.f16 %f55, %rs54;}

	// end inline asm
	shr.u32 	%r65, %r64, 2;
	shl.b32 	%r66, %r64, 1;
	and.b32  	%r67, %r66, 6;
	add.s32 	%r68, %r65, %r4;
	cvt.s64.s32 	%rd38, %r68;
	add.s64 	%rd39, %rd1, %rd38;
	ld.global.nc.u8 	%rs59, [%rd39];
	cvt.u32.u8 	%r69, %rs59;
	shr.u32 	%r70, %r69, %r67;
	cvt.u16.u32 	%rs60, %r70;
	and.b16  	%rs61, %rs60, 3;
	add.s16 	%rs62, %rs61, -1;
	cvt.rn.f32.s16 	%f58, %rs62;
	fma.rn.f32 	%f69, %f55, %f58, %f57;
	add.s32 	%r83, %r83, 2;
$L__BB1_11:
	and.b32  	%r71, %r19, 1;
	setp.eq.b32 	%p11, %r71, 1;
	not.pred 	%p12, %p11;
	@%p12 bra 	$L__BB1_13;
	add.s32 	%r72, %r83, %r3;
	mul.wide.u32 	%rd40, %r72, 2;
	add.s64 	%rd41, %rd2, %rd40;
	ld.global.nc.u16 	%rs63, [%rd41];
	// begin inline asm
	{  cvt.f32.f16 %f59, %rs63;}

	// end inline asm
	shr.u32 	%r73, %r83, 2;
	shl.b32 	%r74, %r83, 1;
	and.b32  	%r75, %r74, 6;
	add.s32 	%r76, %r73, %r4;
	cvt.s64.s32 	%rd42, %r76;
	add.s64 	%rd43, %rd1, %rd42;
	ld.global.nc.u8 	%rs64, [%rd43];
	cvt.u32.u8 	%r77, %rs64;
	shr.u32 	%r78, %r77, %r75;
	cvt.u16.u32 	%rs65, %r78;
	and.b16  	%rs66, %rs65, 3;
	add.s16 	%rs67, %rs66, -1;
	cvt.rn.f32.s16 	%f60, %rs67;
	fma.rn.f32 	%f69, %f59, %f60, %f69;
$L__BB1_13:
	mul.f32 	%f61, %f13, %f69;
	// begin inline asm
	{  cvt.rn.f16.f32 %rs68, %f61;}

	// end inline asm
	mad.lo.s32 	%r79, %r18, %r1, %r2;
	cvta.to.global.u64 	%rd44, %rd7;
	mul.wide.s32 	%rd45, %r79, 2;
	add.s64 	%rd46, %rd44, %rd45;
	st.global.u16 	[%rd46], %rs68;
$L__BB1_14:
	ret;

}


// ===== COMPILED SASS (sm_100) =====

	.target	sm_100

	.elftype	@"ET_EXEC"


//--------------------- .note.nv.tkinfo           --------------------------
	.section	.note.nv.tkinfo,"",@"SHT_NOTE"
	.sectionflags	@"SHF_NOTE_NV_TKINFO"
	.tkinfo
        /*0018*/ 	.word	0x00000002
        /*0030*/ 	.string	""
        /*0030*/ 	.string	"ptxas"
        /*0030*/ 	.string	"Cuda compilation tools, release 13.0, V13.0.88"
        /*0030*/ 	.string	"Build cuda_13.0.r13.0/compiler.36424714_0"
        /*0030*/ 	.string	"-arch sm_100 -m 64 "



//--------------------- .note.nv.cuinfo           --------------------------
	.section	.note.nv.cuinfo,"",@"SHT_NOTE"
	.sectionflags	@"SHF_NOTE_NV_CUINFO"
        /*0018*/ 	.short	0x0002
        /*001a*/ 	.short	0x0064
        /*001c*/ 	.short	0x0082
	.zero		2


//--------------------- .nv.info                  --------------------------
	.section	.nv.info,"",@"SHT_CUDA_INFO"
	.align	4


	//----- nvinfo : EIATTR_REGCOUNT
	.align		4
        /*0000*/ 	.byte	0x04, 0x2f
        /*0002*/ 	.short	(.L_1 - .L_0)
	.align		4
.L_0:
        /*0004*/ 	.word	index@(_Z21int2_matmul_tc_kernelPK6__halfPKhPS_fiii)
        /*0008*/ 	.word	0x00000060


	//----- nvinfo : EIATTR_FRAME_SIZE
	.align		4
.L_1:
        /*000c*/ 	.byte	0x04, 0x11
        /*000e*/ 	.short	(.L_3 - .L_2)
	.align		4
.L_2:
        /*0010*/ 	.word	index@(_Z21int2_matmul_tc_kernelPK6__halfPKhPS_fiii)
        /*0014*/ 	.word	0x00000000


	//----- nvinfo : EIATTR_REGCOUNT
	.align		4
.L_3:
        /*0018*/ 	.byte	0x04, 0x2f
        /*001a*/ 	.short	(.L_5 - .L_4)
	.align		4
.L_4:
        /*001c*/ 	.word	index@(_Z28int2_matmul_tc_simple_kernelPK6__halfPKhPS_fiii)
        /*0020*/ 	.word	0x0000001d


	//----- nvinfo : EIATTR_FRAME_SIZE
	.align		4
.L_5:
        /*0024*/ 	.byte	0x04, 0x11
        /*0026*/ 	.short	(.L_7 - .L_6)
	.align		4
.L_6:
        /*0028*/ 	.word	index@(_Z28int2_matmul_tc_simple_kernelPK6__halfPKhPS_fiii)
        /*002c*/ 	.word	0x00000000


	//----- nvinfo : EIATTR_MIN_STACK_SIZE
	.align		4
.L_7:
        /*0030*/ 	.byte	0x04, 0x12
        /*0032*/ 	.short	(.L_9 - .L_8)
	.align		4
.L_8:
        /*0034*/ 	.word	index@(_Z28int2_matmul_tc_simple_kernelPK6__halfPKhPS_fiii)
        /*0038*/ 	.word	0x00000000


	//----- nvinfo : EIATTR_MIN_STACK_SIZE
	.align		4
.L_9:
        /*003c*/ 	.byte	0x04, 0x12
        /*003e*/ 	.short	(.L_11 - .L_10)
	.align		4
.L_10:
        /*0040*/ 	.word	index@(_Z21int2_matmul_tc_kernelPK6__halfPKhPS_fiii)
        /*0044*/ 	.word	0x00000000
.L_11:


//--------------------- .nv.compat                --------------------------
	.section	.nv.compat,"",@"SHT_CUDA_COMPAT_INFO"
	.align	4
        /*0000*/ 	.byte	0x02, 0x09, 0x00, 0x00, 0x02, 0x02, 0x01, 0x00, 0x02, 0x05, 0x05, 0x00, 0x03, 0x07, 0x01, 0x01
        /*0010*/ 	.byte	0x02, 0x03, 0x00, 0x00, 0x02, 0x06, 0x01, 0x00, 0x04, 0x0b, 0x08, 0x00, 0x09, 0x00, 0x00, 0x00
        /*0020*/ 	.byte	0x00, 0x00, 0x00, 0x00


//--------------------- .nv.info._Z28int2_matmul_tc_simple_kernelPK6__halfPKhPS_fiii --------------------------
	.section	.nv.info._Z28int2_matmul_tc_simple_kernelPK6__halfPKhPS_fiii,"",@"SHT_CUDA_INFO"
	.sectionflags	@""
	.align	4


	//----- nvinfo : EIATTR_CUDA_API_VERSION
	.align		4
        /*0000*/ 	.byte	0x04, 0x37
        /*0002*/ 	.short	(.L_13 - .L_12)
.L_12:
        /*0004*/ 	.word	0x00000082


	//----- nvinfo : EIATTR_KPARAM_INFO
	.align		4
.L_13:
        /*0008*/ 	.byte	0x04, 0x17
        /*000a*/ 	.short	(.L_15 - .L_14)
.L_14:
        /*000c*/ 	.word	0x00000000
        /*0010*/ 	.short	0x0006
        /*0012*/ 	.short	0x0024
        /*0014*/ 	.byte	0x00, 0xf0, 0x11, 0x00


	//----- nvinfo : EIATTR_KPARAM_INFO
	.align		4
.L_15:
        /*0018*/ 	.byte	0x04, 0x17
        /*001a*/ 	.short	(.L_17 - .L_16)
.L_16:
        /*001c*/ 	.word	0x00000000
        /*0020*/ 	.short	0x0005
        /*0022*/ 	.short	0x0020
        /*0024*/ 	.byte	0x00, 0xf0, 0x11, 0x00


	//----- nvinfo : EIATTR_KPARAM_INFO
	.align		4
.L_17:
        /*0028*/ 	.byte	0x04, 0x17
        /*002a*/ 	.short	(.L_19 - .L_18)
.L_18:
        /*002c*/ 	.word	0x00000000
        /*0030*/ 	.short	0x0004
        /*0032*/ 	.short	0x001c
        /*0034*/ 	.byte	0x00, 0xf0, 0x11, 0x00


	//----- nvinfo : EIATTR_KPARAM_INFO
	.align		4
.L_19:
        /*0038*/ 	.byte	0x04, 0x17
        /*003a*/ 	.short	(.L_21 - .L_20)
.L_20:
        /*003c*/ 	.word	0x00000000
        /*0040*/ 	.short	0x0003
        /*0042*/ 	.short	0x0018
        /*0044*/ 	.byte	0x00, 0xf0, 0x11, 0x00


	//----- nvinfo : EIATTR_KPARAM_INFO
	.align		4
.L_21:
        /*0048*/ 	.byte	0x04, 0x17
        /*004a*/ 	.short	(.L_23 - .L_22)
.L_22:
        /*004c*/ 	.word	0x00000000
        /*0050*/ 	.short	0x0002
        /*0052*/ 	.short	0x0010
        /*0054*/ 	.byte	0x00, 0xf5, 0x21, 0x00


	//----- nvinfo : EIATTR_KPARAM_INFO
	.align		4
.L_23:
        /*0058*/ 	.byte	0x04, 0x17
        /*005a*/ 	.short	(.L_25 - .L_24)
.L_24:
        /*005c*/ 	.word	0x00000000
        /*0060*/ 	.short	0x0001
        /*0062*/ 	.short	0x0008
        /*0064*/ 	.byte	0x00, 0xf5, 0x21, 0x00


	//----- nvinfo : EIATTR_KPARAM_INFO
	.align		4
.L_25:
        /*0068*/ 	.byte	0x04, 0x17
        /*006a*/ 	.short	(.L_27 - .L_26)
.L_26:
        /*006c*/ 	.word	0x00000000
        /*0070*/ 	.short	0x0000
        /*0072*/ 	.short	0x0000
        /*0074*/ 	.byte	0x00, 0xf5, 0x21, 0x00


	//----- nvinfo : EIATTR_SPARSE_MMA_MASK
	.align		4
.L_27:
        /*0078*/ 	.byte	0x03, 0x50
        /*007a*/ 	.short	0x0000


	//----- nvinfo : EIATTR_MAXREG_COUNT
	.align		4
        /*007c*/ 	.byte	0x03, 0x1b
        /*007e*/ 	.short	0x00ff


	//----- nvinfo : EIATTR_MERCURY_ISA_VERSION
	.align		4
        /*0080*/ 	.byte	0x03, 0x5f
        /*0082*/ 	.short	0x0101


	//----- nvinfo : EIATTR_VRC_CTA_INIT_COUNT
	.align		4
        /*0084*/ 	.byte	0x02, 0x4a
	.zero		1
	.zero		1


	//----- nvinfo : EIATTR_EXIT_INSTR_OFFSETS
	.align		4
        /*0088*/ 	.byte	0x04, 0x1c
        /*008a*/ 	.short	(.L_29 - .L_28)


	//   ....[0]....
.L_28:
        /*008c*/ 	.word	0x000000d0


	//   ....[1]....
        /*0090*/ 	.word	0x00000eb0


	//----- nvinfo : EIATTR_CBANK_PARAM_SIZE
	.align		4
.L_29:
        /*0094*/ 	.byte	0x03, 0x19
        /*0096*/ 	.short	0x0028


	//----- nvinfo : EIATTR_PARAM_CBANK
	.align		4
        /*0098*/ 	.byte	0x04, 0x0a
        /*009a*/ 	.short	(.L_31 - .L_30)
	.align		4
.L_30:
        /*009c*/ 	.word	index@(.nv.constant0._Z28int2_matmul_tc_simple_kernelPK6__halfPKhPS_fiii)
        /*00a0*/ 	.short	0x0380
        /*00a2*/ 	.short	0x0028


	//----- nvinfo : EIATTR_SW_WAR
	.align		4
.L_31:
        /*00a4*/ 	.byte	0x04, 0x36
        /*00a6*/ 	.short	(.L_33 - .L_32)
.L_32:
        /*00a8*/ 	.word	0x00000008
.L_33:


//--------------------- .nv.info._Z21int2_matmul_tc_kernelPK6__halfPKhPS_fiii --------------------------
	.section	.nv.info._Z21int2_matmul_tc_kernelPK6__halfPKhPS_fiii,"",@"SHT_CUDA_INFO"
	.sectionflags	@""
	.align	4


	//----- nvinfo : EIATTR_CUDA_API_VERSION
	.align		4
        /*0000*/ 	.byte	0x04, 0x37
        /*0002*/ 	.short	(.L_35 - .L_34)
.L_34:
        /*0004*/ 	.word	0x00000082


	//----- nvinfo : EIATTR_KPARAM_INFO
	.align		4
.L_35:
        /*0008*/ 	.byte	0x04, 0x17
        /*000a*/ 	.short	(.L_37 - .L_36)
.L_36:
        /*000c*/ 	.word	0x00000000
        /*0010*/ 	.short	0x0006
        /*0012*/ 	.short	0x0024
        /*0014*/ 	.byte	0x00, 0xf0, 0x11, 0x00


	//----- nvinfo : EIATTR_KPARAM_INFO
	.align		4
.L_37:
        /*0018*/ 	.byte	0x04, 0x17
        /*001a*/ 	.short	(.L_39 - .L_38)
.L_38:
        /*001c*/ 	.word	0x00000000
        /*0020*/ 	.short	0x0005
        /*0022*/ 	.short	0x0020
        /*0024*/ 	.byte	0x00, 0xf0, 0x11, 0x00


	//----- nvinfo : EIATTR_KPARAM_INFO
	.align		4
.L_39:
        /*0028*/ 	.byte	0x04, 0x17
        /*002a*/ 	.short	(.L_41 - .L_40)
.L_40:
        /*002c*/ 	.word	0x00000000
        /*0030*/ 	.short	0x0004
        /*0032*/ 	.short	0x001c
        /*0034*/ 	.byte	0x00, 0xf0, 0x11, 0x00


	//----- nvinfo : EIATTR_KPARAM_INFO
	.align		4
.L_41:
        /*0038*/ 	.byte	0x04, 0x17
        /*003a*/ 	.short	(.L_43 - .L_42)
.L_42:
        /*003c*/ 	.word	0x00000000
        /*0040*/ 	.short	0x0003
        /*0042*/ 	.short	0x0018
        /*0044*/ 	.byte	0x00, 0xf0, 0x11, 0x00


	//----- nvinfo : EIATTR_KPARAM_INFO
	.align		4
.L_43:
        /*0048*/ 	.byte	0x04, 0x17
        /*004a*/ 	.short	(.L_45 - .L_44)
.L_44:
        /*004c*/ 	.word	0x00000000
        /*0050*/ 	.short	0x0002
        /*0052*/ 	.short	0x0010
        /*0054*/ 	.byte	0x00, 0xf5, 0x21, 0x00


	//----- nvinfo : EIATTR_KPARAM_INFO
	.align		4
.L_45:
        /*0058*/ 	.byte	0x04, 0x17
        /*005a*/ 	.short	(.L_47 - .L_46)
.L_46:
        /*005c*/ 	.word	0x00000000
        /*0060*/ 	.short	0x0001
        /*0062*/ 	.short	0x0008
        /*0064*/ 	.byte	0x00, 0xf5, 0x21, 0x00


	//----- nvinfo : EIATTR_KPARAM_INFO
	.align		4
.L_47:
        /*0068*/ 	.byte	0x04, 0x17
        /*006a*/ 	.short	(.L_49 - .L_48)
.L_48:
        /*006c*/ 	.word	0x00000000
        /*0070*/ 	.short	0x0000
        /*0072*/ 	.short	0x0000
        /*0074*/ 	.byte	0x00, 0xf5, 0x21, 0x00


	//----- nvinfo : EIATTR_SPARSE_MMA_MASK
	.align		4
.L_49:
        /*0078*/ 	.byte	0x03, 0x50
        /*007a*/ 	.short	0x0000


	//----- nvinfo : EIATTR_WMMA_USED
	.align		4
        /*007c*/ 	.byte	0x01, 0x2b
	.zero		2


	//----- nvinfo : EIATTR_MAXREG_COUNT
	.align		4
        /*0080*/ 	.byte	0x03, 0x1b
        /*0082*/ 	.short	0x00ff


	//----- nvinfo : EIATTR_NUM_BARRIERS
	.align		4
        /*0084*/ 	.byte	0x02, 0x4c
        /*0086*/ 	.byte	0x01
	.zero		1


	//----- nvinfo : EIATTR_MERCURY_ISA_VERSION
	.align		4
        /*0088*/ 	.byte	0x03, 0x5f
        /*008a*/ 	.short	0x0101


	//----- nvinfo : EIATTR_COOP_GROUP_MASK_REGIDS
	.align		4
        /*008c*/ 	.byte	0x04, 0x29
        /*008e*/ 	.short	(.L_51 - .L_50)


	//   ....[0]....
.L_50:
        /*0090*/ 	.word	0xffffffff


	//   ....[1]....
        /*0094*/ 	.word	0xffffffff


	//   ....[2]....
        /*0098*/ 	.word	0xffffffff


	//   ....[3]....
        /*009c*/ 	.word	0xffffffff


	//----- nvinfo : EIATTR_COOP_GROUP_INSTR_OFFSETS
	.align		4
.L_51:
        /*00a0*/ 	.byte	0x04, 0x28
        /*00a2*/ 	.short	(.L_53 - .L_52)


	//   ....[0]....
.L_52:
        /*00a4*/ 	.word	0x00002550


	//   ....[1]....
        /*00a8*/ 	.word	0x00002a80


	//   ....[2]....
        /*00ac*/ 	.word	0x000031c0


	//   ....[3]....
        /*00b0*/ 	.word	0x000036a0


	//----- nvinfo : EIATTR_VRC_CTA_INIT_COUNT
	.align		4
.L_53:
        /*00b4*/ 	.byte	0x02, 0x4a
	.zero		1
	.zero		1


	//----- nvinfo : EIATTR_EXIT_INSTR_OFFSETS
	.align		4
        /*00b8*/ 	.byte	0x04, 0x1c
        /*00ba*/ 	.short	(.L_55 - .L_54)


	//   ....[0]....
.L_54:
        /*00bc*/ 	.word	0x00003a80


	//----- nvinfo : EIATTR_MAX_THREADS
	.align		4
.L_55:
        /*00c0*/ 	.byte	0x04, 0x05
        /*00c2*/ 	.short	(.L_57 - .L_56)
.L_56:
        /*00c4*/ 	.word	0x00000080
        /*00c8*/ 	.word	0x00000001
        /*00cc*/ 	.word	0x00000001


	//----- nvinfo : EIATTR_CRS_STACK_SIZE
	.align		4
.L_57:
        /*00d0*/ 	.byte	0x04, 0x1e
        /*00d2*/ 	.short	(.L_59 - .L_58)
.L_58:
        /*00d4*/ 	.word	0x00000000


	//----- nvinfo : EIATTR_CBANK_PARAM_SIZE
	.align		4
.L_59:
        /*00d8*/ 	.byte	0x03, 0x19
        /*00da*/ 	.short	0x0028


	//----- nvinfo : EIATTR_PARAM_CBANK
	.align		4
        /*00dc*/ 	.byte	0x04, 0x0a
        /*00de*/ 	.short	(.L_61 - .L_60)
	.align		4
.L_60:
        /*00e0*/ 	.word	index@(.nv.constant0._Z21int2_matmul_tc_kernelPK6__halfPKhPS_fiii)
        /*00e4*/ 	.short	0x0380
        /*00e6*/ 	.short	0x0028


	//----- nvinfo : EIATTR_SW_WAR
	.align		4
.L_61:
        /*00e8*/ 	.byte	0x04, 0x36
        /*00ea*/ 	.short	(.L_63 - .L_62)
.L_62:
        /*00ec*/ 	.word	0x00000008
.L_63:


//--------------------- .nv.callgraph             --------------------------
	.section	.nv.callgraph,"",@"SHT_CUDA_CALLGRAPH"
	.align	4
	.sectionentsize	8
	.align		4
        /*0000*/ 	.word	0x00000000
	.align		4
        /*0004*/ 	.word	0xffffffff
	.align		4
        /*0008*/ 	.word	0x00000000
	.align		4
        /*000c*/ 	.word	0xfffffffe
	.align		4
        /*0010*/ 	.word	0x00000000
	.align		4
        /*0014*/ 	.word	0xfffffffd
	.align		4
        /*0018*/ 	.word	0x00000000
	.align		4
        /*001c*/ 	.word	0xfffffffc


//--------------------- .text._Z28int2_matmul_tc_simple_kernelPK6__halfPKhPS_fiii --------------------------
	.section	.text._Z28int2_matmul_tc_simple_kernelPK6__halfPKhPS_fiii,"ax",@progbits
	.align	128
        .global         _Z28int2_matmul_tc_simple_kernelPK6__halfPKhPS_fiii
        .type           _Z28int2_matmul_tc_simple_kernelPK6__halfPKhPS_fiii,@function
        .size           _Z28int2_matmul_tc_simple_kernelPK6__halfPKhPS_fiii,(.L_x_40 - _Z28int2_matmul_tc_simple_kernelPK6__halfPKhPS_fiii)
        .other          _Z28int2_matmul_tc_simple_kernelPK6__halfPKhPS_fiii,@"STO_CUDA_ENTRY STV_DEFAULT"
_Z28int2_matmul_tc_simple_kernelPK6__halfPKhPS_fiii:
.text._Z28int2_matmul_tc_simple_kernelPK6__halfPKhPS_fiii:
[----:B------:R-:W-:Y:S01]  /*0000*/  LDC R1, c[0x0][0x37c] ;  /* 0x0000df00ff017b82 */ /* 0x000fe20000000800 */
[----:B------:R-:W0:Y:S07]  /*0010*/  S2R R3, SR_TID.X ;  /* 0x0000000000037919 */ /* 0x000e2e0000002100 */
[----:B------:R-:W1:Y:S01]  /*0020*/  LDC R5, c[0x0][0x364] ;  /* 0x0000d900ff057b82 */ /* 0x000e620000000800 */
[----:B------:R-:W2:Y:S01]  /*0030*/  LDCU UR10, c[0x0][0x3a0] ;  /* 0x00007400ff0a77ac */ /* 0x000ea20008000800 */
[----:B------:R-:W1:Y:S01]  /*0040*/  S2R R2, SR_TID.Y ;  /* 0x0000000000027919 */ /* 0x000e620000002200 */
[----:B------:R-:W3:Y:S05]  /*0050*/  LDCU UR6, c[0x0][0x39c] ;  /* 0x00007380ff0677ac */ /* 0x000eea0008000800 */
[----:B------:R-:W0:Y:S08]  /*0060*/  S2UR UR5, SR_CTAID.X ;  /* 0x00000000000579c3 */ /* 0x000e300000002500 */
[----:B------:R-:W0:Y:S08]  /*0070*/  LDC R0, c[0x0][0x360] ;  /* 0x0000d800ff007b82 */ /* 0x000e300000000800 */
[----:B------:R-:W1:Y:S01]  /*0080*/  S2UR UR4, SR_CTAID.Y ;  /* 0x00000000000479c3 */ /* 0x000e620000002600 */
[----:B0-----:R-:W-:-:S05]  /*0090*/  IMAD R0, R0, UR5, R3 ;  /* 0x0000000500007c24 */ /* 0x001fca000f8e0203 */
[----:B--2---:R-:W-:Y:S01]  /*00a0*/  ISETP.GE.AND P0, PT, R0, UR10, PT ;  /* 0x0000000a00007c0c */ /* 0x004fe2000bf06270 */
[----:B-1----:R-:W-:-:S05]  /*00b0*/  IMAD R5, R5, UR4, R2 ;  /* 0x0000000405057c24 */ /* 0x002fca000f8e0202 */
[----:B---3--:R-:W-:-:S13]  /*00c0*/  ISETP.GE.OR P0, PT, R5, UR6, P0 ;  /* 0x0000000605007c0c */ /* 0x008fda0008706670 */
[----:B------:R-:W-:Y:S05]  /*00d0*/  @P0 EXIT ;  /* 0x000000000000094d */ /* 0x000fea0003800000 */
[----:B------:R-:W0:Y:S01]  /*00e0*/  LDCU UR6, c[0x0][0x3a4] ;  /* 0x00007480ff0677ac */ /* 0x000e220008000800 */
[----:B------:R-:W-:Y:S01]  /*00f0*/  IMAD.MOV.U32 R8, RZ, RZ, RZ ;  /* 0x000000ffff087224 */ /* 0x000fe200078e00ff */
[----:B------:R-:W1:Y:S01]  /*0100*/  LDCU.64 UR8, c[0x0][0x358] ;  /* 0x00006b00ff0877ac */ /* 0x000e620008000a00 */
[----:B0-----:R-:W-:-:S09]  /*0110*/  UISETP.GE.AND UP0, UPT, UR6, 0x1, UPT ;  /* 0x000000010600788c */ /* 0x001fd2000bf06270 */
[----:B-1----:R-:W-:Y:S05]  /*0120*/  BRA.U !UP0, `(.L_x_0) ;  /* 0x0000000d08447547 */ /* 0x002fea000b800000 */
[----:B------:R-:W-:Y:S02]  /*0130*/  UIADD3 UR4, UPT, UPT, UR6, 0x3, URZ ;  /* 0x0000000306047890 */ /* 0x000fe4000fffe0ff */
[----:B------:R-:W-:Y:S01]  /*0140*/  IMAD R4, R5, UR6, RZ ;  /* 0x0000000605047c24 */ /* 0x000fe2000f8e02ff */
[----:B------:R-:W-:Y:S01]  /*0150*/  UISETP.GE.U32.AND UP1, UPT, UR6, 0x8, UPT ;  /* 0x000000080600788c */ /* 0x000fe2000bf26070 */
[----:B------:R-:W-:Y:S01]  /*0160*/  IMAD.MOV.U32 R8, RZ, RZ, RZ ;  /* 0x000000ffff087224 */ /* 0x000fe200078e00ff */
[----:B------:R-:W-:Y:S01]  /*0170*/  USHF.R.S32.HI UR5, URZ, 0x1f, UR4 ;  /* 0x0000001fff057899 */ /* 0x000fe20008011404 */
[----:B------:R-:W-:Y:S01]  /*0180*/  IMAD.MOV.U32 R7, RZ, RZ, RZ ;  /* 0x000000ffff077224 */ /* 0x000fe200078e00ff */
[----:B------:R-:W-:Y:S02]  /*0190*/  ULOP3.LUT UR7, UR6, 0x7, URZ, 0xc0, !UPT ;  /* 0x0000000706077892 */ /* 0x000fe4000f8ec0ff */
[----:B------:R-:W-:Y:S02]  /*01a0*/  ULEA.HI UR5, UR5, UR4, URZ, 0x2 ;  /* 0x0000000405057291 */ /* 0x000fe4000f8f10ff */
[----:B------:R-:W-:-:S02]  /*01b0*/  UISETP.NE.AND UP0, UPT, UR7, URZ, UPT ;  /* 0x000000ff0700728c */ /* 0x000fc4000bf05270 */
[----:B------:R-:W-:-:S06]  /*01c0*/  USHF.R.S32.HI UR5, URZ, 0x2, UR5 ;  /* 0x00000002ff057899 */ /* 0x000fcc0008011405 */
[----:B------:R-:W-:Y:S01]  /*01d0*/  IMAD R6, R0, UR5, RZ ;  /* 0x0000000500067c24 */ /* 0x000fe2000f8e02ff */
[----:B------:R-:W-:Y:S06]  /*01e0*/  BRA.U !UP1, `(.L_x_1) ;  /* 0x0000000509207547 */ /* 0x000fec000b800000 */
[----:B------:R-:W0:Y:S01]  /*01f0*/  LDC.64 R2, c[0x0][0x380] ;  /* 0x0000e000ff027b82 */ /* 0x000e220000000a00 */
[----:B------:R-:W-:Y:S01]  /*0200*/  ULOP3.LUT UR4, UR6, 0x7ffffff8, URZ, 0xc0, !UPT ;  /* 0x7ffffff806047892 */ /* 0x000fe2000f8ec0ff */
[----:B------:R-:W-:Y:S02]  /*0210*/  HFMA2 R8, -RZ, RZ, 0, 0 ;  /* 0x00000000ff087431 */ /* 0x000fe400000001ff */
[----:B------:R-:W-:Y:S01]  /*0220*/  IMAD.MOV.U32 R9, RZ, RZ, R6 ;  /* 0x000000ffff097224 */ /* 0x000fe200078e0006 */
[----:B------:R-:W1:Y:S02]  /*0230*/  LDCU.64 UR12, c[0x0][0x388] ;  /* 0x00007100ff0c77ac */ /* 0x000e640008000a00 */
[----:B------:R-:W-:Y:S01]  /*0240*/  IMAD.U32 R7, RZ, RZ, UR4 ;  /* 0x00000004ff077e24 */ /* 0x000fe2000f8e00ff */
[----:B------:R-:W-:Y:S01]  /*0250*/  UIADD3 UR5, UPT, UPT, -UR4, URZ, URZ ;  /* 0x000000ff04057290 */ /* 0x000fe2000fffe1ff */
[----:B0-----:R-:W-:-:S03]  /*0260*/  IMAD.WIDE.U32 R2, R4, 0x2, R2 ;  /* 0x0000000204027825 */ /* 0x001fc600078e0002 */
[----:B------:R-:W-:-:S05]  /*0270*/  IADD3 R12, P0, PT, R2, 0x8, RZ ;  /* 0x00000008020c7810 */ /* 0x000fca0007f1e0ff */
[----:B-1----:R-:W-:-:S08]  /*0280*/  IMAD.X R13, RZ, RZ, R3, P0 ;  /* 0x000000ffff0d7224 */ /* 0x002fd000000e0603 */
.L_x_2:
[----:B------:R-:W-:-:S04]  /*0290*/  IADD3.X R2, P0, PT, R9, UR12, RZ, PT, !PT ;  /* 0x0000000c09027c10 */ /* 0x000fc8000bf1e4ff */
[----:B------:R-:W-:-:S05]  /*02a0*/  LEA.HI.X.SX32 R3, R9, UR13, 0x1, P0 ;  /* 0x0000000d09037c11 */ /* 0x000fca00080f0eff */
[----:B------:R-:W2:Y:S04]  /*02b0*/  LDG.E.U8.CONSTANT R20, desc[UR8][R2.64+-0x1] ;  /* 0xffffff0802147981 */ /* 0x000ea8000c1e9100 */
[----:B------:R0:W3:Y:S02]  /*02c0*/  LDG.E.U8.CONSTANT R15, desc[UR8][R2.64] ;  /* 0x00000008020f7981 */ /* 0x0000e4000c1e9100 */
[----:B0-----:R-:W-:Y:S01]  /*02d0*/  IMAD.MOV.U32 R2, RZ, RZ, R12 ;  /* 0x000000ffff027224 */ /* 0x001fe200078e000c */
[----:B------:R-:W-:-:S05]  /*02e0*/  MOV R3, R13 ;  /* 0x0000000d00037202 */ /* 0x000fca0000000f00 */
[----:B------:R-:W4:Y:S04]  /*02f0*/  LDG.E.U16.CONSTANT R21, desc[UR8][R2.64+-0x8] ;  /* 0xfffff80802157981 */ /* 0x000f28000c1e9500 */
[----:B------:R-:W5:Y:S04]  /*0300*/  LDG.E.U16.CONSTANT R18, desc[UR8][R2.64+-0x6] ;  /* 0xfffffa0802127981 */ /* 0x000f68000c1e9500 */
[----:B------:R-:W5:Y:S04]  /*0310*/  LDG.E.U16.CONSTANT R17, desc[UR8][R2.64+-0x4] ;  /* 0xfffffc0802117981 */ /* 0x000f68000c1e9500 */
[----:B------:R-:W5:Y:S04]  /*0320*/  LDG.E.U16.CONSTANT R11, desc[UR8][R2.64+-0x2] ;  /* 0xfffffe08020b7981 */ /* 0x000f68000c1e9500 */
[----:B------:R-:W5:Y:S04]  /*0330*/  LDG.E.U16.CONSTANT R14, desc[UR8][R2.64] ;  /* 0x00000008020e7981 */ /* 0x000f68000c1e9500 */
[----:B------:R-:W5:Y:S04]  /*0340*/  LDG.E.U16.CONSTANT R12, desc[UR8][R2.64+0x2] ;  /* 0x00000208020c7981 */ /* 0x000f68000c1e9500 */
[----:B------:R-:W5:Y:S04]  /*0350*/  LDG.E.U16.CONSTANT R13, desc[UR8][R2.64+0x4] ;  /* 0x00000408020d7981 */ /* 0x000f68000c1e9500 */
[----:B------:R-:W5:Y:S01]  /*0360*/  LDG.E.U16.CONSTANT R10, desc[UR8][R2.64+0x6] ;  /* 0x00000608020a7981 */ /* 0x000f62000c1e9500 */
[----:B------:R-:W-:Y:S01]  /*0370*/  UIADD3 UR5, UPT, UPT, UR5, 0x8, URZ ;  /* 0x0000000805057890 */ /* 0x000fe2000fffe0ff */
[----:B------:R-:W-:-:S03]  /*0380*/  IADD3 R9, PT, PT, R9, 0x2, RZ ;  /* 0x0000000209097810 */ /* 0x000fc60007ffe0ff */
[----:B------:R-:W-:Y:S01]  /*0390*/  UISETP.NE.AND UP1, UPT, UR5, URZ, UPT ;  /* 0x000000ff0500728c */ /* 0x000fe2000bf25270 */
[C---:B--2---:R-:W-:Y:S02]  /*03a0*/  LOP3.LUT R19, R20.reuse, 0x3, RZ, 0xc0, !PT ;  /* 0x0000000314137812 */ /* 0x044fe400078ec0ff */
[----:B------:R-:W-:Y:S02]  /*03b0*/  LEA.HI R16, R20, 0xffffffff, RZ, 0x1a ;  /* 0xffffffff14107811 */ /* 0x000fe400078fd0ff */
[----:B---3--:R-:W-:Y:S01]  /*03c0*/  LOP3.LUT R22, R15, 0x3, RZ, 0xc0, !PT ;  /* 0x000000030f167812 */ /* 0x008fe200078ec0ff */
[----:B------:R-:W-:Y:S01]  /*03d0*/  VIADD R23, R19, 0xffffffff ;  /* 0xffffffff13177836 */ /* 0x000fe20000000000 */
[--C-:B------:R-:W-:Y:S02]  /*03e0*/  SHF.R.U32.HI R19, RZ, 0x2, R20.reuse ;  /* 0x00000002ff137819 */ /* 0x100fe40000011614 */
[----:B------:R-:W-:Y:S01]  /*03f0*/  SHF.R.U32.HI R20, RZ, 0x4, R20 ;  /* 0x00000004ff147819 */ /* 0x000fe20000011614 */
[----:B------:R-:W-:Y:S01]  /*0400*/  VIADD R24, R22, 0xffffffff ;  /* 0xffffffff16187836 */ /* 0x000fe20000000000 */
[----:B------:R-:W-:Y:S01]  /*0410*/  LOP3.LUT R22, R19, 0x3, RZ, 0xc0, !PT ;  /* 0x0000000313167812 */ /* 0x000fe200078ec0ff */
[----:B------:R-:W0:Y:S01]  /*0420*/  I2F.S16 R23, R23 ;  /* 0x0000001700177306 */ /* 0x000e220000101400 */
[----:B------:R-:W-:-:S02]  /*0430*/  LOP3.LUT R20, R20, 0x3, RZ, 0xc0, !PT ;  /* 0x0000000314147812 */ /* 0x000fc400078ec0ff */
[--C-:B------:R-:W-:Y:S01]  /*0440*/  SHF.R.U32.HI R25, RZ, 0x2, R15.reuse ;  /* 0x00000002ff197819 */ /* 0x100fe2000001160f */
[----:B------:R-:W-:Y:S01]  /*0450*/  VIADD R22, R22, 0xffffffff ;  /* 0xffffffff16167836 */ /* 0x000fe20000000000 */
[----:B------:R-:W-:Y:S02]  /*0460*/  IADD3 R20, PT, PT, R20, -0x1, RZ ;  /* 0xffffffff14147810 */ /* 0x000fe40007ffe0ff */
[----:B------:R-:W-:Y:S01]  /*0470*/  LOP3.LUT R25, R25, 0x3, RZ, 0xc0, !PT ;  /* 0x0000000319197812 */ /* 0x000fe200078ec0ff */
[----:B------:R-:W-:Y:S01]  /*0480*/  I2F.S16 R16, R16 ;  /* 0x0000001000107306 */ /* 0x000fe20000101400 */
[----:B----4-:R-:W-:Y:S01]  /*0490*/  HADD2.F32 R21, -RZ, R21.H0_H0 ;  /* 0x20000015ff157230 */ /* 0x010fe20000004100 */
[----:B------:R-:W-:Y:S02]  /*04a0*/  SHF.R.U32.HI R26, RZ, 0x4, R15 ;  /* 0x00000004ff1a7819 */ /* 0x000fe4000001160f */
[----:B------:R-:W-:Y:S01]  /*04b0*/  VIADD R25, R25, 0xffffffff ;  /* 0xffffffff19197836 */ /* 0x000fe20000000000 */
[----:B------:R-:W-:Y:S01]  /*04c0*/  LEA.HI R15, R15, 0xffffffff, RZ, 0x1a ;  /* 0xffffffff0f0f7811 */ /* 0x000fe200078fd0ff */
[----:B-----5:R-:W-:-:S02]  /*04d0*/  HADD2.F32 R18, -RZ, R18.H0_H0 ;  /* 0x20000012ff127230 */ /* 0x020fc40000004100 */
[----:B0-----:R-:W-:Y:S01]  /*04e0*/  FFMA R21, R21, R23, R8 ;  /* 0x0000001715157223 */ /* 0x001fe20000000008 */
[----:B------:R-:W0:Y:S01]  /*04f0*/  I2F.S16 R22, R22 ;  /* 0x0000001600167306 */ /* 0x000e220000101400 */
[----:B------:R-:W-:-:S05]  /*0500*/  LOP3.LUT R26, R26, 0x3, RZ, 0xc0, !PT ;  /* 0x000000031a1a7812 */ /* 0x000fca00078ec0ff */
[----:B------:R-:W-:Y:S02]  /*0510*/  VIADD R26, R26, 0xffffffff ;  /* 0xffffffff1a1a7836 */ /* 0x000fe40000000000 */
[----:B------:R-:W1:Y:S01]  /*0520*/  I2F.S16 R20, R20 ;  /* 0x0000001400147306 */ /* 0x000e620000101400 */
[----:B------:R-:W-:Y:S02]  /*0530*/  HADD2.F32 R12, -RZ, R12.H0_H0 ;  /* 0x2000000cff0c7230 */ /* 0x000fe40000004100 */
[----:B0-----:R-:W-:-:S05]  /*0540*/  FFMA R21, R18, R22, R21 ;  /* 0x0000001612157223 */ /* 0x001fca0000000015 */
[----:B------:R0:W2:Y:S01]  /*0550*/  I2F.S16 R19, R24 ;  /* 0x0000001800137306 */ /* 0x0000a20000101400 */
[----:B------:R-:W-:Y:S02]  /*0560*/  HADD2.F32 R18, -RZ, R11.H0_H0 ;  /* 0x2000000bff127230 */ /* 0x000fe40000004100 */
[----:B------:R-:W-:Y:S02]  /*0570*/  HADD2.F32 R11, -RZ, R14.H0_H0 ;  /* 0x2000000eff0b7230 */ /* 0x000fe40000004100 */
[----:B------:R-:W-:-:S03]  /*0580*/  HADD2.F32 R13, -RZ, R13.H0_H0 ;  /* 0x2000000dff0d7230 */ /* 0x000fc60000004100 */
[----:B------:R-:W3:Y:S01]  /*0590*/  I2F.S16 R8, R25 ;  /* 0x0000001900087306 */ /* 0x000ee20000101400 */
[----:B0-----:R-:W-:-:S05]  /*05a0*/  HADD2.F32 R24, -RZ, R17.H0_H0 ;  /* 0x20000011ff187230 */ /* 0x001fca0000004100 */
[----:B-1----:R-:W-:Y:S02]  /*05b0*/  FFMA R21, R24, R20, R21 ;  /* 0x0000001418157223 */ /* 0x002fe40000000015 */
[----:B------:R-:W0:Y:S02]  /*05c0*/  I2F.S16 R17, R26 ;  /* 0x0000001a00117306 */ /* 0x000e240000101400 */
[----:B------:R-:W-:-:S04]  /*05d0*/  FFMA R16, R18, R16, R21 ;  /* 0x0000001012107223 */ /* 0x000fc80000000015 */
[----:B--2---:R-:W-:Y:S02]  /*05e0*/  FFMA R11, R11, R19, R16 ;  /* 0x000000130b0b7223 */ /* 0x004fe40000000010 */
[----:B------:R-:W1:Y:S02]  /*05f0*/  I2F.S16 R15, R15 ;  /* 0x0000000f000f7306 */ /* 0x000e640000101400 */
[----:B---3--:R-:W-:Y:S01]  /*0600*/  FFMA R8, R12, R8, R11 ;  /* 0x000000080c087223 */ /* 0x008fe2000000000b */
[----:B------:R-:W-:Y:S01]  /*0610*/  IADD3 R12, P0, PT, R2, 0x10, RZ ;  /* 0x00000010020c7810 */ /* 0x000fe20007f1e0ff */
[----:B------:R-:W-:Y:S02]  /*0620*/  HADD2.F32 R11, -RZ, R10.H0_H0 ;  /* 0x2000000aff0b7230 */ /* 0x000fe40000004100 */
[----:B0-----:R-:W-:Y:S02]  /*0630*/  FFMA R8, R13, R17, R8 ;  /* 0x000000110d087223 */ /* 0x001fe40000000008 */
[----:B------:R-:W-:-:S02]  /*0640*/  IMAD.X R13, RZ, RZ, R3, P0 ;  /* 0x000000ffff0d7224 */ /* 0x000fc400000e0603 */
[----:B-1----:R-:W-:Y:S01]  /*0650*/  FFMA R8, R11, R15, R8 ;  /* 0x0000000f0b087223 */ /* 0x002fe20000000008 */
[----:B------:R-:W-:Y:S06]  /*0660*/  BRA.U UP1, `(.L_x_2) ;  /* 0xfffffffd01087547 */ /* 0x000fec000b83ffff */
.L_x_1:
[----:B------:R-:W-:Y:S05]  /*0670*/  BRA.U !UP0, `(.L_x_0) ;  /* 0x0000000508f07547 */ /* 0x000fea000b800000 */
[----:B------:R-:W-:Y:S02]  /*0680*/  UISETP.GE.U32.AND UP0, UPT, UR7, 0x4, UPT ;  /* 0x000000040700788c */ /* 0x000fe4000bf06070 */
[----:B------:R-:W-:-:S04]  /*0690*/  ULOP3.LUT UR5, UR6, 0x3, URZ, 0xc0, !UPT ;  /* 0x0000000306057892 */ /* 0x000fc8000f8ec0ff */
[----:B------:R-:W-:-:S03]  /*06a0*/  UISETP.NE.AND UP1, UPT, UR5, URZ, UPT ;  /* 0x000000ff0500728c */ /* 0x000fc6000bf25270 */
[----:B------:R-:W-:Y:S08]  /*06b0*/  BRA.U !UP0, `(.L_x_3) ;  /* 0x0000000108f47547 */ /* 0x000ff0000b800000 */
[----:B------:R-:W0:Y:S01]  /*06c0*/  LDCU.128 UR12, c[0x0][0x380] ;  /* 0x00007000ff0c77ac */ /* 0x000e220008000c00 */
[CC--:B------:R-:W-:Y:S01]  /*06d0*/  LEA.HI R2, R7.reuse, R6.reuse, RZ, 0x1e ;  /* 0x0000000607027211 */ /* 0x0c0fe200078ff0ff */
[C---:B------:R-:W-:Y:S02]  /*06e0*/  VIADD R17, R7.reuse, 0x1 ;  /* 0x0000000107117836 */ /* 0x040fe40000000000 */
[C---:B------:R-:W-:Y:S02]  /*06f0*/  VIADD R19, R7.reuse, 0x2 ;  /* 0x0000000207137836 */ /* 0x040fe40000000000 */
[----:B------:R-:W-:Y:S01]  /*0700*/  VIADD R9, R7, 0x3 ;  /* 0x0000000307097836 */ /* 0x000fe20000000000 */
[-C--:B------:R-:W-:Y:S02]  /*0710*/  LEA.HI R10, R17, R6.reuse, RZ, 0x1e ;  /* 0x00000006110a7211 */ /* 0x080fe400078ff0ff */
[----:B------:R-:W-:Y:S02]  /*0720*/  LEA.HI R15, R19, R6, RZ, 0x1e ;  /* 0x00000006130f7211 */ /* 0x000fe400078ff0ff */
[----:B0-----:R-:W-:-:S04]  /*0730*/  IADD3 R12, P0, PT, R2, UR14, RZ ;  /* 0x0000000e020c7c10 */ /* 0x001fc8000ff1e0ff */
[----:B------:R-:W-:Y:S02]  /*0740*/  LEA.HI.X.SX32 R13, R2, UR15, 0x1, P0 ;  /* 0x0000000f020d7c11 */ /* 0x000fe400080f0eff */
[C---:B------:R-:W-:Y:S01]  /*0750*/  IADD3 R20, P0, PT, R10.reuse, UR14, RZ ;  /* 0x0000000e0a147c10 */ /* 0x040fe2000ff1e0ff */
[----:B------:R-:W0:Y:S01]  /*0760*/  LDC.64 R2, c[0x0][0x380] ;  /* 0x0000e000ff027b82 */ /* 0x000e220000000a00 */
[----:B------:R-:W-:Y:S01]  /*0770*/  LEA.HI R11, R9, R6, RZ, 0x1e ;  /* 0x00000006090b7211 */ /* 0x000fe200078ff0ff */
[----:B------:R1:W2:Y:S01]  /*0780*/  LDG.E.U8.CONSTANT R16, desc[UR8][R12.64] ;  /* 0x000000080c107981 */ /* 0x0002a2000c1e9100 */
[----:B------:R-:W-:Y:S02]  /*0790*/  LEA.HI.X.SX32 R21, R10, UR15, 0x1, P0 ;  /* 0x0000000f0a157c11 */ /* 0x000fe400080f0eff */
[----:B------:R-:W-:Y:S02]  /*07a0*/  IADD3 R14, P0, PT, R15, UR14, RZ ;  /* 0x0000000e0f0e7c10 */ /* 0x000fe4000ff1e0ff */
[----:B------:R-:W-:Y:S01]  /*07b0*/  IADD3 R10, P1, PT, R11, UR14, RZ ;  /* 0x0000000e0b0a7c10 */ /* 0x000fe2000ff3e0ff */
[----:B------:R-:W3:Y:S01]  /*07c0*/  LDG.E.U8.CONSTANT R18, desc[UR8][R20.64] ;  /* 0x0000000814127981 */ /* 0x000ee2000c1e9100 */
[----:B------:R-:W-:-:S02]  /*07d0*/  LEA.HI.X.SX32 R15, R15, UR15, 0x1, P0 ;  /* 0x0000000f0f0f7c11 */ /* 0x000fc400080f0eff */
[----:B------:R-:W-:-:S03]  /*07e0*/  LEA.HI.X.SX32 R11, R11, UR15, 0x1, P1 ;  /* 0x0000000f0b0b7c11 */ /* 0x000fc600088f0eff */
[----:B------:R-:W4:Y:S01]  /*07f0*/  LDG.E.U8.CONSTANT R14, desc[UR8][R14.64] ;  /* 0x000000080e0e7981 */ /* 0x000f22000c1e9100 */
[CC--:B------:R-:W-:Y:S02]  /*0800*/  IADD3 R22, P0, PT, R4.reuse, R7.reuse, RZ ;  /* 0x0000000704167210 */ /* 0x0c0fe40007f1e0ff */
[----:B------:R-:W-:Y:S01]  /*0810*/  IADD3 R23, PT, PT, R4, R7, RZ ;  /* 0x0000000704177210 */ /* 0x000fe20007ffe0ff */
[----:B------:R-:W5:Y:S01]  /*0820*/  LDG.E.U8.CONSTANT R10, desc[UR8][R10.64] ;  /* 0x000000080a0a7981 */ /* 0x000f62000c1e9100 */
[----:B-1----:R-:W-:Y:S01]  /*0830*/  LEA R12, P1, R22, UR12, 0x1 ;  /* 0x0000000c160c7c11 */ /* 0x002fe2000f8208ff */
[----:B------:R-:W-:Y:S02]  /*0840*/  IMAD.X R13, RZ, RZ, RZ, P0 ;  /* 0x000000ffff0d7224 */ /* 0x000fe400000e06ff */
[----:B0-----:R-:W-:-:S03]  /*0850*/  IMAD.WIDE.U32 R2, R23, 0x2, R2 ;  /* 0x0000000217027825 */ /* 0x001fc600078e0002 */
[----:B------:R-:W-:-:S03]  /*0860*/  LEA.HI.X R13, R22, UR13, R13, 0x1, P1 ;  /* 0x0000000d160d7c11 */ /* 0x000fc600088f0c0d */
[----:B------:R0:W5:Y:S04]  /*0870*/  LDG.E.U16.CONSTANT R2, desc[UR8][R2.64] ;  /* 0x0000000802027981 */ /* 0x000168000c1e9500 */
[----:B------:R-:W5:Y:S04]  /*0880*/  LDG.E.U16.CONSTANT R21, desc[UR8][R12.64+0x2] ;  /* 0x000002080c157981 */ /* 0x000f68000c1e9500 */
[----:B------:R-:W5:Y:S04]  /*0890*/  LDG.E.U16.CONSTANT R20, desc[UR8][R12.64+0x4] ;  /* 0x000004080c147981 */ /* 0x000f68000c1e9500 */
[----:B------:R-:W5:Y:S01]  /*08a0*/  LDG.E.U16.CONSTANT R15, desc[UR8][R12.64+0x6] ;  /* 0x000006080c0f7981 */ /* 0x000f62000c1e9500 */
[----:B------:R-:W-:-:S02]  /*08b0*/  IMAD.SHL.U32 R17, R17, 0x2, RZ ;  /* 0x0000000211117824 */ /* 0x000fc400078e00ff */
[----:B------:R-:W-:-:S03]  /*08c0*/  IMAD.SHL.U32 R19, R19, 0x2, RZ ;  /* 0x0000000213137824 */ /* 0x000fc600078e00ff */
[----:B------:R-:W-:Y:S01]  /*08d0*/  LOP3.LUT R17, R17, 0x6, RZ, 0xc0, !PT ;  /* 0x0000000611117812 */ /* 0x000fe200078ec0ff */
[----:B------:R-:W-:Y:S01]  /*08e0*/  IMAD.SHL.U32 R9, R9, 0x2, RZ ;  /* 0x0000000209097824 */ /* 0x000fe200078e00ff */
[----:B------:R-:W-:-:S04]  /*08f0*/  LOP3.LUT R19, R19, 0x6, RZ, 0xc0, !PT ;  /* 0x0000000613137812 */ /* 0x000fc800078ec0ff */
[----:B------:R-:W-:Y:S01]  /*0900*/  LOP3.LUT R9, R9, 0x6, RZ, 0xc0, !PT ;  /* 0x0000000609097812 */ /* 0x000fe200078ec0ff */
[----:B------:R-:W-:Y:S01]  /*0910*/  VIADD R7, R7, 0x4 ;  /* 0x0000000407077836 */ /* 0x000fe20000000000 */
[----:B--2---:R-:W-:Y:S02]  /*0920*/  LOP3.LUT R16, R16, 0x3, RZ, 0xc0, !PT ;  /* 0x0000000310107812 */ /* 0x004fe400078ec0ff */
[----:B---3--:R-:W-:-:S04]  /*0930*/  SHF.R.U32.HI R17, RZ, R17, R18 ;  /* 0x00000011ff117219 */ /* 0x008fc80000011612 */
[----:B------:R-:W-:Y:S02]  /*0940*/  LOP3.LUT R17, R17, 0x3, RZ, 0xc0, !PT ;  /* 0x0000000311117812 */ /* 0x000fe400078ec0ff */
[----:B----4-:R-:W-:Y:S02]  /*0950*/  SHF.R.U32.HI R14, RZ, R19, R14 ;  /* 0x00000013ff0e7219 */ /* 0x010fe4000001160e */
[----:B------:R-:W-:Y:S01]  /*0960*/  IADD3 R16, PT, PT, R16, -0x1, RZ ;  /* 0xffffffff10107810 */ /* 0x000fe20007ffe0ff */
[----:B------:R-:W-:Y:S01]  /*0970*/  VIADD R17, R17, 0xffffffff ;  /* 0xffffffff11117836 */ /* 0x000fe20000000000 */
[----:B------:R-:W-:Y:S02]  /*0980*/  LOP3.LUT R14, R14, 0x3, RZ, 0xc0, !PT ;  /* 0x000000030e0e7812 */ /* 0x000fe400078ec0ff */
[----:B-----5:R-:W-:Y:S01]  /*0990*/  SHF.R.U32.HI R9, RZ, R9, R10 ;  /* 0x00000009ff097219 */ /* 0x020fe2000001160a */
[----:B0-----:R-:W0:Y:S02]  /*09a0*/  I2F.S16 R3, R16 ;  /* 0x0000001000037306 */ /* 0x001e240000101400 */
[----:B------:R-:W-:Y:S01]  /*09b0*/  VIADD R14, R14, 0xffffffff ;  /* 0xffffffff0e0e7836 */ /* 0x000fe20000000000 */
[----:B------:R-:W-:-:S05]  /*09c0*/  LOP3.LUT R9, R9, 0x3, RZ, 0xc0, !PT ;  /* 0x0000000309097812 */ /* 0x000fca00078ec0ff */
[----:B------:R-:W1:Y:S01]  /*09d0*/  I2F.S16 R17, R17 ;  /* 0x0000001100117306 */ /* 0x000e620000101400 */
[----:B------:R-:W-:Y:S01]  /*09e0*/  IADD3 R10, PT, PT, R9, -0x1, RZ ;  /* 0xffffffff090a7810 */ /* 0x000fe20007ffe0ff */
[----:B------:R-:W-:-:S06]  /*09f0*/  HADD2.F32 R9, -RZ, R2.H0_H0 ;  /* 0x20000002ff097230 */ /* 0x000fcc0000004100 */
[----:B------:R-:W2:Y:S01]  /*0a00*/  I2F.S16 R14, R14 ;  /* 0x0000000e000e7306 */ /* 0x000ea20000101400 */
[----:B------:R-:W-:Y:S02]  /*0a10*/  HADD2.F32 R2, -RZ, R21.H0_H0 ;  /* 0x20000015ff027230 */ /* 0x000fe40000004100 */
[----:B0-----:R-:W-:-:S05]  /*0a20*/  FFMA R3, R9, R3, R8 ;  /* 0x0000000309037223 */ /* 0x001fca0000000008 */
[----:B------:R-:W0:Y:S01]  /*0a30*/  I2F.S16 R10, R10 ;  /* 0x0000000a000a7306 */ /* 0x000e220000101400 */
[----:B------:R-:W-:Y:S02]  /*0a40*/  HADD2.F32 R9, -RZ, R20.H0_H0 ;  /* 0x20000014ff097230 */ /* 0x000fe40000004100 */
[----:B-1----:R-:W-:Y:S01]  /*0a50*/  FFMA R2, R2, R17, R3 ;  /* 0x0000001102027223 */ /* 0x002fe20000000003 */
[----:B------:R-:W-:-:S03]  /*0a60*/  HADD2.F32 R15, -RZ, R15.H0_H0 ;  /* 0x2000000fff0f7230 */ /* 0x000fc60000004100 */
[----:B--2---:R-:W-:-:S04]  /*0a70*/  FFMA R2, R9, R14, R2 ;  /* 0x0000000e09027223 */ /* 0x004fc80000000002 */
[----:B0-----:R-:W-:-:S07]  /*0a80*/  FFMA R8, R15, R10, R2 ;  /* 0x0000000a0f087223 */ /* 0x001fce0000000002 */
.L_x_3:
[----:B------:R-:W-:Y:S05]  /*0a90*/  BRA.U !UP1, `(.L_x_0) ;  /* 0x0000000109e87547 */ /* 0x000fea000b800000 */
[----:B------:R-:W-:Y:S02]  /*0aa0*/  UISETP.NE.AND UP0, UPT, UR5, 0x1, UPT ;  /* 0x000000010500788c */ /* 0x000fe4000bf05270 */
[----:B------:R-:W-:-:S04]  /*0ab0*/  ULOP3.LUT UR4, UR6, 0x1, URZ, 0xc0, !UPT ;  /* 0x0000000106047892 */ /* 0x000fc8000f8ec0ff */
[----:B------:R-:W-:-:S03]  /*0ac0*/  UISETP.NE.U32.AND UP1, UPT, UR4, 0x1, UPT ;  /* 0x000000010400788c */ /* 0x000fc6000bf25070 */
[----:B------:R-:W-:Y:S08]  /*0ad0*/  BRA.U !UP0, `(.L_x_4) ;  /* 0x0000000108907547 */ /* 0x000ff0000b800000 */
[----:B------:R-:W0:Y:S01]  /*0ae0*/  LDCU.128 UR4, c[0x0][0x380] ;  /* 0x00007000ff0477ac */ /* 0x000e220008000c00 */
[C---:B------:R-:W-:Y:S01]  /*0af0*/  VIADD R17, R7.reuse, 0x1 ;  /* 0x0000000107117836 */ /* 0x040fe20000000000 */
[-C--:B------:R-:W-:Y:S01]  /*0b00*/  LEA.HI R2, R7, R6.reuse, RZ, 0x1e ;  /* 0x0000000607027211 */ /* 0x080fe200078ff0ff */
[----:B------:R-:W1:Y:S03]  /*0b10*/  LDC.64 R10, c[0x0][0x380] ;  /* 0x0000e000ff0a7b82 */ /* 0x000e660000000a00 */
[----:B------:R-:W-:Y:S02]  /*0b20*/  LEA.HI R3, R17, R6, RZ, 0x1e ;  /* 0x0000000611037211 */ /* 0x000fe400078ff0ff */
[----:B0-----:R-:W-:Y:S02]  /*0b30*/  IADD3 R12, P0, PT, R2, UR6, RZ ;  /* 0x00000006020c7c10 */ /* 0x001fe4000ff1e0ff */
[----:B------:R-:W-:-:S02]  /*0b40*/  IADD3 R14, P1, PT, R3, UR6, RZ ;  /* 0x00000006030e7c10 */ /* 0x000fc4000ff3e0ff */
[----:B------:R-:W-:Y:S02]  /*0b50*/  LEA.HI.X.SX32 R13, R2, UR7, 0x1, P0 ;  /* 0x00000007020d7c11 */ /* 0x000fe400080f0eff */
[----:B------:R-:W-:-:S03]  /*0b60*/  LEA.HI.X.SX32 R15, R3, UR7, 0x1, P1 ;  /* 0x00000007030f7c11 */ /* 0x000fc600088f0eff */
[----:B------:R-:W2:Y:S04]  /*0b70*/  LDG.E.U8.CONSTANT R12, desc[UR8][R12.64] ;  /* 0x000000080c0c7981 */ /* 0x000ea8000c1e9100 */
[----:B------:R-:W3:Y:S01]  /*0b80*/  LDG.E.U8.CONSTANT R14, desc[UR8][R14.64] ;  /* 0x000000080e0e7981 */ /* 0x000ee2000c1e9100 */
[C---:B------:R-:W-:Y:S01]  /*0b90*/  IMAD.IADD R3, R4.reuse, 0x1, R7 ;  /* 0x0000000104037824 */ /* 0x040fe200078e0207 */
[----:B------:R-:W-:-:S03]  /*0ba0*/  IADD3 R9, P0, PT, R4, R7, RZ ;  /* 0x0000000704097210 */ /* 0x000fc60007f1e0ff */
[----:B-1----:R-:W-:Y:S01]  /*0bb0*/  IMAD.WIDE.U32 R10, R3, 0x2, R10 ;  /* 0x00000002030a7825 */ /* 0x002fe200078e000a */
[----:B------:R-:W-:Y:S02]  /*0bc0*/  LEA R2, P1, R9, UR4, 0x1 ;  /* 0x0000000409027c11 */ /* 0x000fe4000f8208ff */
[----:B------:R-:W-:-:S03]  /*0bd0*/  IADD3.X R16, PT, PT, RZ, RZ, RZ, P0, !PT ;  /* 0x000000ffff107210 */ /* 0x000fc600007fe4ff */
[----:B------:R-:W4:Y:S01]  /*0be0*/  LDG.E.U16.CONSTANT R10, desc[UR8][R10.64] ;  /* 0x000000080a0a7981 */ /* 0x000f22000c1e9500 */
[----:B------:R-:W-:-:S05]  /*0bf0*/  LEA.HI.X R3, R9, UR5, R16, 0x1, P1 ;  /* 0x0000000509037c11 */ /* 0x000fca00088f0c10 */
[----:B------:R4:W5:Y:S01]  /*0c00*/  LDG.E.U16.CONSTANT R2, desc[UR8][R2.64+0x2] ;  /* 0x0000020802027981 */ /* 0x000962000c1e9500 */
[----:B------:R-:W-:Y:S02]  /*0c10*/  IMAD.SHL.U32 R9, R7, 0x2, RZ ;  /* 0x0000000207097824 */ /* 0x000fe400078e00ff */
[----:B------:R-:W-:-:S03]  /*0c20*/  IMAD.SHL.U32 R17, R17, 0x2, RZ ;  /* 0x0000000211117824 */ /* 0x000fc600078e00ff */
[----:B------:R-:W-:Y:S02]  /*0c30*/  LOP3.LUT R9, R9, 0x6, RZ, 0xc0, !PT ;  /* 0x0000000609097812 */ /* 0x000fe400078ec0ff */
[----:B------:R-:W-:Y:S01]  /*0c40*/  LOP3.LUT R17, R17, 0x6, RZ, 0xc0, !PT ;  /* 0x0000000611117812 */ /* 0x000fe200078ec0ff */
[----:B------:R-:W-:Y:S01]  /*0c50*/  VIADD R7, R7, 0x2 ;  /* 0x0000000207077836 */ /* 0x000fe20000000000 */
[----:B--2---:R-:W-:-:S04]  /*0c60*/  SHF.R.U32.HI R9, RZ, R9, R12 ;  /* 0x00000009ff097219 */ /* 0x004fc8000001160c */
[----:B------:R-:W-:Y:S02]  /*0c70*/  LOP3.LUT R9, R9, 0x3, RZ, 0xc0, !PT ;  /* 0x0000000309097812 */ /* 0x000fe400078ec0ff */
[----:B---3--:R-:W-:-:S03]  /*0c80*/  SHF.R.U32.HI R14, RZ, R17, R14 ;  /* 0x00000011ff0e7219 */ /* 0x008fc6000001160e */
[----:B------:R-:W-:Y:S01]  /*0c90*/  VIADD R9, R9, 0xffffffff ;  /* 0xffffffff09097836 */ /* 0x000fe20000000000 */
[----:B------:R-:W-:-:S04]  /*0ca0*/  LOP3.LUT R14, R14, 0x3, RZ, 0xc0, !PT ;  /* 0x000000030e0e7812 */ /* 0x000fc800078ec0ff */
[----:B------:R-:W-:Y:S01]  /*0cb0*/  IADD3 R14, PT, PT, R14, -0x1, RZ ;  /* 0xffffffff0e0e7810 */ /* 0x000fe20007ffe0ff */
[----:B------:R-:W0:Y:S01]  /*0cc0*/  I2F.S16 R9, R9 ;  /* 0x0000000900097306 */ /* 0x000e220000101400 */
[----:B----4-:R-:W-:-:S07]  /*0cd0*/  HADD2.F32 R3, -RZ, R10.H0_H0 ;  /* 0x2000000aff037230 */ /* 0x010fce0000004100 */
[----:B------:R-:W1:Y:S01]  /*0ce0*/  I2F.S16 R14, R14 ;  /* 0x0000000e000e7306 */ /* 0x000e620000101400 */
[----:B-----5:R-:W-:Y:S02]  /*0cf0*/  HADD2.F32 R11, -RZ, R2.H0_H0 ;  /* 0x20000002ff0b7230 */ /* 0x020fe40000004100 */
[----:B0-----:R-:W-:-:S04]  /*0d00*/  FFMA R8, R3, R9, R8 ;  /* 0x0000000903087223 */ /* 0x001fc80000000008 */
[----:B-1----:R-:W-:-:S07]  /*0d10*/  FFMA R8, R11, R14, R8 ;  /* 0x0000000e0b087223 */ /* 0x002fce0000000008 */
.L_x_4:
[----:B------:R-:W-:Y:S05]  /*0d20*/  BRA.U UP1, `(.L_x_0) ;  /* 0x0000000101447547 */ /* 0x000fea000b800000 */
[----:B------:R-:W0:Y:S01]  /*0d30*/  LDCU.64 UR4, c[0x0][0x388] ;  /* 0x00007100ff0477ac */ /* 0x000e220008000a00 */
[----:B------:R-:W-:Y:S01]  /*0d40*/  LEA.HI R6, R7, R6, RZ, 0x1e ;  /* 0x0000000607067211 */ /* 0x000fe200078ff0ff */
[----:B------:R-:W1:Y:S03]  /*0d50*/  LDC.64 R2, c[0x0][0x380] ;  /* 0x0000e000ff027b82 */ /* 0x000e660000000a00 */
[----:B0-----:R-:W-:-:S04]  /*0d60*/  IADD3 R10, P0, PT, R6, UR4, RZ ;  /* 0x00000004060a7c10 */ /* 0x001fc8000ff1e0ff */
[----:B------:R-:W-:-:S05]  /*0d70*/  LEA.HI.X.SX32 R11, R6, UR5, 0x1, P0 ;  /* 0x00000005060b7c11 */ /* 0x000fca00080f0eff */
[----:B------:R-:W2:Y:S01]  /*0d80*/  LDG.E.U8.CONSTANT R10, desc[UR8][R10.64] ;  /* 0x000000080a0a7981 */ /* 0x000ea2000c1e9100 */
[----:B------:R-:W-:-:S04]  /*0d90*/  IMAD.IADD R9, R4, 0x1, R7 ;  /* 0x0000000104097824 */ /* 0x000fc800078e0207 */
[----:B-1----:R-:W-:-:S06]  /*0da0*/  IMAD.WIDE.U32 R2, R9, 0x2, R2 ;  /* 0x0000000209027825 */ /* 0x002fcc00078e0002 */
[----:B------:R-:W3:Y:S01]  /*0db0*/  LDG.E.U16.CONSTANT R2, desc[UR8][R2.64] ;  /* 0x0000000802027981 */ /* 0x000ee2000c1e9500 */
[----:B------:R-:W-:-:S04]  /*0dc0*/  SHF.L.U32 R7, R7, 0x1, RZ ;  /* 0x0000000107077819 */ /* 0x000fc800000006ff */
[----:B------:R-:W-:-:S04]  /*0dd0*/  LOP3.LUT R7, R7, 0x6, RZ, 0xc0, !PT ;  /* 0x0000000607077812 */ /* 0x000fc800078ec0ff */
[----:B--2---:R-:W-:-:S04]  /*0de0*/  SHF.R.U32.HI R7, RZ, R7, R10 ;  /* 0x00000007ff077219 */ /* 0x004fc8000001160a */
[----:B------:R-:W-:-:S05]  /*0df0*/  LOP3.LUT R7, R7, 0x3, RZ, 0xc0, !PT ;  /* 0x0000000307077812 */ /* 0x000fca00078ec0ff */
[----:B------:R-:W-:Y:S02]  /*0e00*/  VIADD R4, R7, 0xffffffff ;  /* 0xffffffff07047836 */ /* 0x000fe40000000000 */
[----:B---3--:R-:W-:-:S04]  /*0e10*/  HADD2.F32 R7, -RZ, R2.H0_H0 ;  /* 0x20000002ff077230 */ /* 0x008fc80000004100 */
[----:B------:R-:W0:Y:S02]  /*0e20*/  I2F.S16 R4, R4 ;  /* 0x0000000400047306 */ /* 0x000e240000101400 */
[----:B0-----:R-:W-:-:S07]  /*0e30*/  FFMA R8, R7, R4, R8 ;  /* 0x0000000407087223 */ /* 0x001fce0000000008 */
.L_x_0:
[----:B------:R-:W0:Y:S01]  /*0e40*/  LDC.64 R2, c[0x0][0x390] ;  /* 0x0000e400ff027b82 */ /* 0x000e220000000a00 */
[----:B------:R-:W1:Y:S01]  /*0e50*/  LDCU UR4, c[0x0][0x398] ;  /* 0x00007300ff0477ac */ /* 0x000e620008000800 */
[----:B------:R-:W-:Y:S02]  /*0e60*/  IMAD R5, R5, UR10, R0 ;  /* 0x0000000a05057c24 */ /* 0x000fe4000f8e0200 */
[----:B-1----:R-:W-:-:S05]  /*0e70*/  FMUL R8, R8, UR4 ;  /* 0x0000000408087c20 */ /* 0x002fca0008400000 */
[----:B------:R-:W-:Y:S01]  /*0e80*/  F2FP.F16.F32.PACK_AB R8, RZ, R8 ;  /* 0x00000008ff08723e */ /* 0x000fe200000000ff */
[----:B0-----:R-:W-:-:S05]  /*0e90*/  IMAD.WIDE R2, R5, 0x2, R2 ;  /* 0x0000000205027825 */ /* 0x001fca00078e0202 */
[----:B------:R-:W-:Y:S01]  /*0ea0*/  STG.E.U16 desc[UR8][R2.64], R8 ;  /* 0x0000000802007986 */ /* 0x000fe2000c101508 */
[----:B------:R-:W-:Y:S05]  /*0eb0*/  EXIT ;  /* 0x000000000000794d */ /* 0x000fea0003800000 */
.L_x_5:
[----:B------:R-:W-:-:S00]  /*0ec0*/  BRA `(.L_x_5) ;  /* 0xfffffffc00fc7947 */ /* 0x000fc0000383ffff */
[----:B------:R-:W-:-:S00]  /*0ed0*/  NOP ;  /* 0x0000000000007918 */ /* 0x000fc00000000000 */
        /* <DEDUP_REMOVED lines=10> */
.L_x_40:


//--------------------- .text._Z21int2_matmul_tc_kernelPK6__halfPKhPS_fiii --------------------------
	.section	.text._Z21int2_matmul_tc_kernelPK6__halfPKhPS_fiii,"ax",@progbits
	.align	128
        .global         _Z21int2_matmul_tc_kernelPK6__halfPKhPS_fiii
        .type           _Z21int2_matmul_tc_kernelPK6__halfPKhPS_fiii,@function
        .size           _Z21int2_matmul_tc_kernelPK6__halfPKhPS_fiii,(.L_x_41 - _Z21int2_matmul_tc_kernelPK6__halfPKhPS_fiii)
        .other          _Z21int2_matmul_tc_kernelPK6__halfPKhPS_fiii,@"STO_CUDA_ENTRY STV_DEFAULT"
_Z21int2_matmul_tc_kernelPK6__halfPKhPS_fiii:
.text._Z21int2_matmul_tc_kernelPK6__halfPKhPS_fiii:
[----:B------:R-:W-:Y:S01]  /*0000*/  LDC R1, c[0x0][0x37c] ;  /* 0x0000df00ff017b82 */ /* 0x000fe20000000800 */
[----:B------:R-:W0:Y:S01]  /*0010*/  S2R R60, SR_TID.X ;  /* 0x00000000003c7919 */ /* 0x000e220000002100 */
[----:B------:R-:W1:Y:S01]  /*0020*/  LDCU UR5, c[0x0][0x3a4] ;  /* 0x00007480ff0577ac */ /* 0x000e620008000800 */
[----:B------:R-:W-:Y:S02]  /*0030*/  CS2R R44, SRZ ;  /* 0x00000000002c7805 */ /* 0x000fe4000001ff00 */
[----:B------:R-:W-:Y:S01]  /*0040*/  CS2R R42, SRZ ;  /* 0x00000000002a7805 */ /* 0x000fe2000001ff00 */
[----:B------:R-:W2:Y:S01]  /*0050*/  S2R R59, SR_CTAID.Y ;  /* 0x00000000003b7919 */ /* 0x000ea20000002600 */
[----:B------:R-:W-:Y:S02]  /*0060*/  CS2R R40, SRZ ;  /* 0x0000000000287805 */ /* 0x000fe4000001ff00 */
[----:B------:R-:W-:Y:S02]  /*0070*/  CS2R R48, SRZ ;  /* 0x0000000000307805 */ /* 0x000fe4000001ff00 */
[----:B------:R-:W-:Y:S01]  /*0080*/  CS2R R46, SRZ ;  /* 0x00000000002e7805 */ /* 0x000fe2000001ff00 */
[----:B------:R-:W3:Y:S01]  /*0090*/  S2R R58, SR_CTAID.X ;  /* 0x00000000003a7919 */ /* 0x000ee20000002500 */
[----:B------:R-:W-:-:S02]  /*00a0*/  CS2R R50, SRZ ;  /* 0x0000000000327805 */ /* 0x000fc4000001ff00 */
[----:B------:R-:W-:Y:S02]  /*00b0*/  CS2R R52, SRZ ;  /* 0x0000000000347805 */ /* 0x000fe4000001ff00 */
[----:B------:R-:W-:Y:S01]  /*00c0*/  CS2R R54, SRZ ;  /* 0x0000000000367805 */ /* 0x000fe2000001ff00 */
[----:B------:R-:W4:Y:S01]  /*00d0*/  LDCU.64 UR6, c[0x0][0x358] ;  /* 0x00006b00ff0677ac */ /* 0x000f220008000a00 */
[----:B-1----:R-:W-:Y:S01]  /*00e0*/  UISETP.GE.AND UP0, UPT, UR5, 0x1, UPT ;  /* 0x000000010500788c */ /* 0x002fe2000bf06270 */
[----:B0-----:R-:W-:Y:S02]  /*00f0*/  SHF.R.U32.HI R2, RZ, 0x5, R60 ;  /* 0x00000005ff027819 */ /* 0x001fe4000001163c */
[----:B------:R-:W-:-:S06]  /*0100*/  LOP3.LUT R91, R60, 0x1f, RZ, 0xc0, !PT ;  /* 0x0000001f3c5b7812 */ /* 0x000fcc00078ec0ff */
[----:B----4-:R-:W-:Y:S05]  /*0110*/  BRA.U !UP0, `(.L_x_6) ;  /* 0x0000001d08b47547 */ /* 0x010fea000b800000 */
[----:B------:R-:W0:Y:S01]  /*0120*/  S2R R4, SR_LANEID ;  /* 0x0000000000047919 */ /* 0x000e220000000000 */
[----:B------:R-:W-:Y:S01]  /*0130*/  SHF.R.U32.HI R5, RZ, 0x6, R60 ;  /* 0x00000006ff057819 */ /* 0x000fe2000001163c */
[C---:B------:R-:W-:Y:S01]  /*0140*/  IMAD.SHL.U32 R64, R60.reuse, 0x4, RZ ;  /* 0x000000043c407824 */ /* 0x040fe200078e00ff */
[C---:B------:R-:W-:Y:S01]  /*0150*/  LOP3.LUT R82, R60.reuse, 0x180, RZ, 0xfc, !PT ;  /* 0x000001803c527812 */ /* 0x040fe200078efcff */
[----:B------:R-:W1:Y:S01]  /*0160*/  S2R R6, SR_CgaCtaId ;  /* 0x0000000000067919 */ /* 0x000e620000008800 */
[C---:B------:R-:W-:Y:S01]  /*0170*/  LOP3.LUT R10, R60.reuse, 0x380, RZ, 0xfc, !PT ;  /* 0x000003803c0a7812 */ /* 0x040fe200078efcff */
[----:B------:R-:W-:Y:S01]  /*0180*/  UIADD3 UR4, UPT, UPT, UR5, 0x3, URZ ;  /* 0x0000000305047890 */ /* 0x000fe2000fffe0ff */
[C---:B------:R-:W-:Y:S01]  /*0190*/  LOP3.LUT R12, R60.reuse, 0x480, RZ, 0xfc, !PT ;  /* 0x000004803c0c7812 */ /* 0x040fe200078efcff */
[----:B------:R-:W-:Y:S01]  /*01a0*/  IMAD.MOV.U32 R45, RZ, RZ, RZ ;  /* 0x000000ffff2d7224 */ /* 0x000fe200078e00ff */
[C---:B------:R-:W-:Y:S01]  /*01b0*/  LOP3.LUT R20, R60.reuse, 0x600, RZ, 0xfc, !PT ;  /* 0x000006003c147812 */ /* 0x040fe200078efcff */
[----:B------:R-:W-:Y:S01]  /*01c0*/  USHF.R.U32.HI UR4, URZ, 0x2, UR4 ;  /* 0x00000002ff047899 */ /* 0x000fe20008011604 */
[----:B------:R-:W-:-:S02]  /*01d0*/  LOP3.LUT R13, R60, 0x500, RZ, 0xfc, !PT ;  /* 0x000005003c0d7812 */ /* 0x000fc400078efcff */
[----:B------:R-:W-:Y:S02]  /*01e0*/  CS2R R42, SRZ ;  /* 0x00000000002a7805 */ /* 0x000fe4000001ff00 */
[C---:B------:R-:W-:Y:S02]  /*01f0*/  LOP3.LUT R16, R60.reuse, 0x580, RZ, 0xfc, !PT ;  /* 0x000005803c107812 */ /* 0x040fe400078efcff */
[----:B------:R-:W-:Y:S02]  /*0200*/  CS2R R40, SRZ ;  /* 0x0000000000287805 */ /* 0x000fe4000001ff00 */
[C---:B------:R-:W-:Y:S02]  /*0210*/  LOP3.LUT R21, R60.reuse, 0x680, RZ, 0xfc, !PT ;  /* 0x000006803c157812 */ /* 0x040fe400078efcff */
[----:B------:R-:W-:Y:S02]  /*0220*/  CS2R R48, SRZ ;  /* 0x0000000000307805 */ /* 0x000fe4000001ff00 */
[----:B------:R-:W-:-:S02]  /*0230*/  LOP3.LUT R22, R60, 0x700, RZ, 0xfc, !PT ;  /* 0x000007003c167812 */ /* 0x000fc400078efcff */
[----:B------:R-:W-:Y:S02]  /*0240*/  CS2R R46, SRZ ;  /* 0x00000000002e7805 */ /* 0x000fe4000001ff00 */
[----:B------:R-:W-:Y:S02]  /*0250*/  LOP3.LUT R24, R60, 0x780, RZ, 0xfc, !PT ;  /* 0x000007803c187812 */ /* 0x000fe400078efcff */
[----:B------:R-:W-:Y:S02]  /*0260*/  CS2R R50, SRZ ;  /* 0x0000000000327805 */ /* 0x000fe4000001ff00 */
[----:B------:R-:W-:Y:S02]  /*0270*/  SHF.R.U32.HI R92, RZ, 0x5, R82 ;  /* 0x00000005ff5c7819 */ /* 0x000fe40000011652 */
[----:B------:R-:W-:Y:S02]  /*0280*/  CS2R R52, SRZ ;  /* 0x0000000000347805 */ /* 0x000fe4000001ff00 */
[----:B------:R-:W-:-:S02]  /*0290*/  SHF.R.U32.HI R34, RZ, 0x5, R10 ;  /* 0x00000005ff227819 */ /* 0x000fc4000001160a */
[----:B------:R-:W-:Y:S02]  /*02a0*/  CS2R R54, SRZ ;  /* 0x0000000000367805 */ /* 0x000fe4000001ff00 */
[----:B------:R-:W-:Y:S01]  /*02b0*/  SHF.R.U32.HI R30, RZ, 0x5, R12 ;  /* 0x00000005ff1e7819 */ /* 0x000fe2000001160c */
[C---:B--2---:R-:W-:Y:S01]  /*02c0*/  IMAD R68, R59.reuse, 0x40, R92 ;  /* 0x000000403b447824 */ /* 0x044fe200078e025c */
[----:B------:R-:W-:Y:S01]  /*02d0*/  SHF.R.U32.HI R20, RZ, 0x5, R20 ;  /* 0x00000005ff147819 */ /* 0x000fe20000011614 */
[C---:B------:R-:W-:Y:S01]  /*02e0*/  IMAD R72, R59.reuse, 0x40, R34 ;  /* 0x000000403b487824 */ /* 0x040fe200078e0222 */
[----:B------:R-:W-:Y:S01]  /*02f0*/  SHF.R.U32.HI R13, RZ, 0x5, R13 ;  /* 0x00000005ff0d7819 */ /* 0x000fe2000001160d */
[C---:B------:R-:W-:Y:S01]  /*0300*/  IMAD R74, R59.reuse, 0x40, R30 ;  /* 0x000000403b4a7824 */ /* 0x040fe200078e021e */
[----:B------:R-:W-:Y:S01]  /*0310*/  SHF.R.U32.HI R16, RZ, 0x5, R16 ;  /* 0x00000005ff107819 */ /* 0x000fe20000011610 */
[----:B------:R-:W-:Y:S01]  /*0320*/  IMAD R68, R68, UR5, R91 ;  /* 0x0000000544447c24 */ /* 0x000fe2000f8e025b */
[----:B0-----:R-:W-:Y:S01]  /*0330*/  SHF.R.U32.HI R0, RZ, 0x3, R4 ;  /* 0x00000003ff007819 */ /* 0x001fe20000011604 */
[C---:B------:R-:W-:Y:S01]  /*0340*/  IMAD R26, R59.reuse, 0x40, R13 ;  /* 0x000000403b1a7824 */ /* 0x040fe200078e020d */
[----:B------:R-:W-:Y:S01]  /*0350*/  LOP3.LUT R3, R4, 0x7, RZ, 0xc0, !PT ;  /* 0x0000000704037812 */ /* 0x000fe200078ec0ff */
[C---:B------:R-:W-:Y:S01]  /*0360*/  IMAD R76, R59.reuse, 0x40, R16 ;  /* 0x000000403b4c7824 */ /* 0x040fe200078e0210 */
[----:B------:R-:W-:Y:S01]  /*0370*/  SHF.R.U32.HI R4, RZ, 0x4, R4 ;  /* 0x00000004ff047819 */ /* 0x000fe20000011604 */
[----:B------:R-:W-:Y:S01]  /*0380*/  IMAD.SHL.U32 R8, R0, 0x8, RZ ;  /* 0x0000000800087824 */ /* 0x000fe200078e00ff */
[----:B------:R-:W-:Y:S01]  /*0390*/  MOV R0, 0x400 ;  /* 0x0000040000007802 */ /* 0x000fe20000000f00 */
[----:B------:R-:W-:Y:S01]  /*03a0*/  IMAD R72, R72, UR5, R91 ;  /* 0x0000000548487c24 */ /* 0x000fe2000f8e025b */
[----:B------:R-:W-:Y:S01]  /*03b0*/  SHF.R.U32.HI R21, RZ, 0x5, R21 ;  /* 0x00000005ff157819 */ /* 0x000fe20000011615 */
[----:B------:R-:W-:Y:S01]  /*03c0*/  IMAD.SHL.U32 R4, R4, 0x8, RZ ;  /* 0x0000000804047824 */ /* 0x000fe200078e00ff */
[----:B------:R-:W-:Y:S01]  /*03d0*/  LOP3.LUT R7, R8, 0x8, R3, 0xe2, !PT ;  /* 0x0000000808077812 */ /* 0x000fe200078ee203 */
[----:B------:R-:W-:Y:S01]  /*03e0*/  VIADD R3, R0, 0x1400 ;  /* 0x0000140000037836 */ /* 0x000fe20000000000 */
[----:B-1----:R-:W-:Y:S01]  /*03f0*/  LEA R0, R6, R0, 0x18 ;  /* 0x0000000006007211 */ /* 0x002fe200078ec0ff */
[----:B------:R-:W-:Y:S01]  /*0400*/  IMAD R90, R59, 0x40, R21 ;  /* 0x000000403b5a7824 */ /* 0x000fe200078e0215 */
[----:B------:R-:W-:Y:S01]  /*0410*/  LOP3.LUT R8, R60, 0x300, RZ, 0xfc, !PT ;  /* 0x000003003c087812 */ /* 0x000fe200078efcff */
[C-C-:B------:R-:W-:Y:S01]  /*0420*/  IMAD R38, R7.reuse, 0x28, R4.reuse ;  /* 0x0000002807267824 */ /* 0x140fe200078e0204 */
[----:B------:R-:W-:Y:S01]  /*0430*/  LEA R3, R6, R3, 0x18 ;  /* 0x0000000306037211 */ /* 0x000fe200078ec0ff */
[----:B------:R-:W-:Y:S01]  /*0440*/  IMAD R7, R7, 0x48, R4 ;  /* 0x0000004807077824 */ /* 0x000fe200078e0204 */
[----:B------:R-:W-:Y:S01]  /*0450*/  LOP3.LUT R4, R2, 0x1, RZ, 0xc0, !PT ;  /* 0x0000000102047812 */ /* 0x000fe200078ec0ff */
[----:B------:R-:W-:Y:S01]  /*0460*/  IMAD R5, R5, 0xa00, R0 ;  /* 0x00000a0005057824 */ /* 0x000fe200078e0200 */
[----:B------:R-:W-:Y:S01]  /*0470*/  SHF.R.U32.HI R62, RZ, 0x5, R8 ;  /* 0x00000005ff3e7819 */ /* 0x000fe20000011608 */
[----:B------:R-:W-:Y:S01]  /*0480*/  IMAD R2, R59, 0x40, R2 ;  /* 0x000000403b027824 */ /* 0x000fe200078e0202 */
[----:B------:R-:W-:Y:S01]  /*0490*/  SHF.R.U32.HI R23, RZ, 0x5, R22 ;  /* 0x00000005ff177819 */ /* 0x000fe20000011616 */
[----:B------:R-:W-:Y:S01]  /*04a0*/  IMAD R4, R4, 0x40, R3 ;  /* 0x0000004004047824 */ /* 0x000fe200078e0203 */
[C---:B------:R-:W-:Y:S01]  /*04b0*/  IADD3 R11, PT, PT, R5.reuse, 0x520, RZ ;  /* 0x00000520050b7810 */ /* 0x040fe20007ffe0ff */
[C---:B------:R-:W-:Y:S01]  /*04c0*/  VIADD R57, R5.reuse, 0x500 ;  /* 0x0000050005397836 */ /* 0x040fe20000000000 */
[----:B------:R-:W-:Y:S01]  /*04d0*/  SHF.R.U32.HI R82, RZ, 0x3, R82 ;  /* 0x00000003ff527819 */ /* 0x000fe20000011652 */
[----:B------:R-:W-:Y:S01]  /*04e0*/  VIADD R9, R5, 0x20 ;  /* 0x0000002005097836 */ /* 0x000fe20000000000 */
[C---:B------:R-:W-:Y:S01]  /*04f0*/  IADD3 R18, PT, PT, R4.reuse, 0x920, RZ ;  /* 0x0000092004127810 */ /* 0x040fe20007ffe0ff */
[C---:B------:R-:W-:Y:S01]  /*0500*/  VIADD R6, R4.reuse, 0x20 ;  /* 0x0000002004067836 */ /* 0x040fe20000000000 */
[----:B------:R-:W-:Y:S01]  /*0510*/  SHF.R.U32.HI R88, RZ, 0x5, R24 ;  /* 0x00000005ff587819 */ /* 0x000fe20000011618 */
[----:B------:R-:W-:Y:S01]  /*0520*/  VIADD R36, R4, 0x900 ;  /* 0x0000090004247836 */ /* 0x000fe20000000000 */
[----:B------:R-:W-:Y:S01]  /*0530*/  LEA R22, R59, R20, 0x6 ;  /* 0x000000143b167211 */ /* 0x000fe200078e30ff */
[C---:B------:R-:W-:Y:S01]  /*0540*/  IMAD.U32 R19, R7.reuse, 0x2, R4 ;  /* 0x0000000207137824 */ /* 0x040fe200078e0004 */
[----:B------:R-:W-:Y:S01]  /*0550*/  LOP3.LUT R4, R60, 0x200, RZ, 0xfc, !PT ;  /* 0x000002003c047812 */ /* 0x000fe200078efcff */
[----:B------:R-:W-:Y:S01]  /*0560*/  IMAD.U32 R57, R38, 0x2, R57 ;  /* 0x0000000226397824 */ /* 0x000fe200078e0039 */
[----:B------:R-:W-:Y:S01]  /*0570*/  LOP3.LUT R64, R64, 0x1c, RZ, 0xc0, !PT ;  /* 0x0000001c40407812 */ /* 0x000fe200078ec0ff */
[----:B------:R-:W-:Y:S01]  /*0580*/  IMAD.U32 R56, R38, 0x2, R9 ;  /* 0x0000000226387824 */ /* 0x000fe200078e0009 */
[----:B------:R-:W-:Y:S01]  /*0590*/  LOP3.LUT R9, R60, 0x100, RZ, 0xfc, !PT ;  /* 0x000001003c097812 */ /* 0x000fe200078efcff */
[----:B------:R-:W-:Y:S01]  /*05a0*/  IMAD.U32 R39, R38, 0x2, R5 ;  /* 0x0000000226277824 */ /* 0x000fe200078e0005 */
[----:B------:R-:W-:Y:S01]  /*05b0*/  SHF.R.U32.HI R4, RZ, 0x5, R4 ;  /* 0x00000005ff047819 */ /* 0x000fe20000011604 */
[C---:B------:R-:W-:Y:S01]  /*05c0*/  IMAD.U32 R37, R7.reuse, 0x2, R6 ;  /* 0x0000000207257824 */ /* 0x040fe200078e0006 */
[C---:B------:R-:W-:Y:S01]  /*05d0*/  LOP3.LUT R6, R60.reuse, 0x280, RZ, 0xfc, !PT ;  /* 0x000002803c067812 */ /* 0x040fe200078efcff */
[C---:B------:R-:W-:Y:S01]  /*05e0*/  IMAD.U32 R36, R7.reuse, 0x2, R36 ;  /* 0x0000000207247824 */ /* 0x040fe200078e0024 */
[----:B------:R-:W-:Y:S01]  /*05f0*/  SHF.R.U32.HI R14, RZ, 0x5, R9 ;  /* 0x00000005ff0e7819 */ /* 0x000fe20000011609 */
[----:B------:R-:W-:Y:S01]  /*0600*/  IMAD.U32 R18, R7, 0x2, R18 ;  /* 0x0000000207127824 */ /* 0x000fe200078e0012 */
[----:B------:R-:W-:Y:S01]  /*0610*/  LOP3.LUT R7, R60, 0x80, RZ, 0xfc, !PT ;  /* 0x000000803c077812 */ /* 0x000fe200078efcff */
[----:B------:R-:W-:Y:S01]  /*0620*/  IMAD.U32 R38, R38, 0x2, R11 ;  /* 0x0000000226267824 */ /* 0x000fe200078e000b */
[----:B------:R-:W-:Y:S01]  /*0630*/  LOP3.LUT R11, R60, 0x400, RZ, 0xfc, !PT ;  /* 0x000004003c0b7812 */ /* 0x000fe200078efcff */
[C---:B------:R-:W-:Y:S01]  /*0640*/  IMAD R10, R59.reuse, 0x40, R4 ;  /* 0x000000403b0a7824 */ /* 0x040fe200078e0204 */
[----:B------:R-:W-:Y:S01]  /*0650*/  SHF.R.U32.HI R15, RZ, 0x5, R7 ;  /* 0x00000005ff0f7819 */ /* 0x000fe20000011607 */
[----:B------:R-:W-:Y:S01]  /*0660*/  IMAD R80, R4, 0x50, R0 ;  /* 0x0000005004507824 */ /* 0x000fe200078e0200 */
[----:B------:R-:W-:Y:S01]  /*0670*/  SHF.R.U32.HI R6, RZ, 0x5, R6 ;  /* 0x00000005ff067819 */ /* 0x000fe20000011606 */
[----:B------:R-:W-:Y:S01]  /*0680*/  IMAD R65, R2, UR5, R91 ;  /* 0x0000000502417c24 */ /* 0x000fe2000f8e025b */
[----:B------:R-:W-:Y:S01]  /*0690*/  SHF.R.U32.HI R11, RZ, 0x5, R11 ;  /* 0x00000005ff0b7819 */ /* 0x000fe2000001160b */
[C---:B------:R-:W-:Y:S01]  /*06a0*/  IMAD R66, R59.reuse, 0x40, R15 ;  /* 0x000000403b427824 */ /* 0x040fe200078e020f */
[----:B------:R-:W-:Y:S01]  /*06b0*/  SHF.R.U32.HI R5, RZ, 0x3, R60 ;  /* 0x00000003ff057819 */ /* 0x000fe2000001163c */
[C---:B------:R-:W-:Y:S01]  /*06c0*/  IMAD R12, R59.reuse, 0x40, R14 ;  /* 0x000000403b0c7824 */ /* 0x040fe200078e020e */
[----:B------:R-:W-:Y:S01]  /*06d0*/  SHF.R.U32.HI R7, RZ, 0x3, R7 ;  /* 0x00000003ff077819 */ /* 0x000fe20000011607 */
[----:B------:R-:W-:Y:S01]  /*06e0*/  IMAD R78, R6, 0x50, R0 ;  /* 0x00000050064e7824 */ /* 0x000fe200078e0200 */
[----:B------:R-:W-:Y:S01]  /*06f0*/  SHF.R.U32.HI R9, RZ, 0x3, R9 ;  /* 0x00000003ff097819 */ /* 0x000fe20000011609 */
[C---:B------:R-:W-:Y:S01]  /*0700*/  IMAD R8, R59.reuse, 0x40, R62 ;  /* 0x000000403b087824 */ /* 0x040fe200078e023e */
[----:B------:R-:W-:Y:S01]  /*0710*/  LEA R70, R59, R6, 0x6 ;  /* 0x000000063b467211 */ /* 0x000fe200078e30ff */
[--C-:B------:R-:W-:Y:S01]  /*0720*/  IMAD R4, R20, 0x50, R0.reuse ;  /* 0x0000005014047824 */ /* 0x100fe200078e0200 */
[----:B------:R-:W-:Y:S01]  /*0730*/  LEA R85, R7, R3, 0x1 ;  /* 0x0000000307557211 */ /* 0x000fe200078e08ff */
[--C-:B------:R-:W-:Y:S01]  /*0740*/  IMAD R15, R15, 0x50, R0.reuse ;  /* 0x000000500f0f7824 */ /* 0x100fe200078e0200 */
[----:B------:R-:W-:Y:S01]  /*0750*/  LOP3.LUT R61, R60, 0x7, RZ, 0xc0, !PT ;  /* 0x000000073c3d7812 */ /* 0x000fe200078ec0ff */
[--C-:B------:R-:W-:Y:S01]  /*0760*/  IMAD R14, R14, 0x50, R0.reuse ;  /* 0x000000500e0e7824 */ /* 0x100fe200078e0200 */
[----:B------:R-:W-:Y:S01]  /*0770*/  MOV R17, R91 ;  /* 0x0000005b00117202 */ /* 0x000fe20000000f00 */
[--C-:B------:R-:W-:Y:S01]  /*0780*/  IMAD R92, R92, 0x50, R0.reuse ;  /* 0x000000505c5c7824 */ /* 0x100fe200078e0200 */
[----:B------:R-:W0:Y:S01]  /*0790*/  LDCU UR9, c[0x0][0x3a0] ;  /* 0x00007400ff0977ac */ /* 0x000e220008000800 */
[----:B------:R-:W-:-:S02]  /*07a0*/  IMAD R62, R62, 0x50, R0 ;  /* 0x000000503e3e7824 */ /* 0x000fc400078e0200 */
[--C-:B------:R-:W-:Y:S01]  /*07b0*/  IMAD R34, R34, 0x50, R0.reuse ;  /* 0x0000005022227824 */ /* 0x100fe200078e0200 */
[----:B------:R-:W1:Y:S01]  /*07c0*/  LDCU UR8, c[0x0][0x39c] ;  /* 0x00007380ff0877ac */ /* 0x000e620008000800 */
[--C-:B------:R-:W-:Y:S02]  /*07d0*/  IMAD R32, R11, 0x50, R0.reuse ;  /* 0x000000500b207824 */ /* 0x100fe400078e0200 */
[--C-:B------:R-:W-:Y:S01]  /*07e0*/  IMAD R30, R30, 0x50, R0.reuse ;  /* 0x000000501e1e7824 */ /* 0x100fe200078e0200 */
[----:B------:R-:W2:Y:S01]  /*07f0*/  LDCU UR12, c[0x0][0x3a4] ;  /* 0x00007480ff0c77ac */ /* 0x000ea20008000800 */
[--C-:B------:R-:W-:Y:S02]  /*0800*/  IMAD R6, R13, 0x50, R0.reuse ;  /* 0x000000500d067824 */ /* 0x100fe400078e0200 */
[--C-:B------:R-:W-:Y:S01]  /*0810*/  IMAD R24, R16, 0x50, R0.reuse ;  /* 0x0000005010187824 */ /* 0x100fe200078e0200 */
[----:B------:R-:W4:Y:S01]  /*0820*/  LDCU.64 UR10, c[0x0][0x388] ;  /* 0x00007100ff0a77ac */ /* 0x000f220008000a00 */
[----:B------:R-:W-:-:S02]  /*0830*/  IMAD R20, R21, 0x50, R0 ;  /* 0x0000005015147824 */ /* 0x000fc400078e0200 */
[--C-:B------:R-:W-:Y:S02]  /*0840*/  IMAD R2, R23, 0x50, R0.reuse ;  /* 0x0000005017027824 */ /* 0x100fe400078e0200 */
[----:B------:R-:W-:Y:S02]  /*0850*/  IMAD R0, R88, 0x50, R0 ;  /* 0x0000005058007824 */ /* 0x000fe400078e0200 */
[--C-:B------:R-:W-:Y:S02]  /*0860*/  IMAD R87, R5, 0x2, R3.reuse ;  /* 0x0000000205577824 */ /* 0x100fe400078e0203 */
[--C-:B------:R-:W-:Y:S02]  /*0870*/  IMAD R83, R9, 0x2, R3.reuse ;  /* 0x0000000209537824 */ /* 0x100fe400078e0203 */
[----:B------:R-:W-:Y:S02]  /*0880*/  IMAD R81, R82, 0x2, R3 ;  /* 0x0000000252517824 */ /* 0x000fe400078e0203 */
[----:B------:R-:W-:-:S02]  /*0890*/  IMAD R28, R59, 0x40, R11 ;  /* 0x000000403b1c7824 */ /* 0x000fc400078e020b */
[C---:B------:R-:W-:Y:S02]  /*08a0*/  IMAD R89, R59.reuse, 0x40, R23 ;  /* 0x000000403b597824 */ /* 0x040fe400078e0217 */
[----:B------:R-:W-:Y:S02]  /*08b0*/  IMAD R88, R59, 0x40, R88 ;  /* 0x000000403b587824 */ /* 0x000fe400078e0258 */
[C---:B---3--:R-:W-:Y:S01]  /*08c0*/  IMAD R25, R58.reuse, 0x40, R5 ;  /* 0x000000403a197824 */ /* 0x048fe200078e0205 */
[----:B------:R-:W-:Y:S01]  /*08d0*/  LEA R5, R91, R24, 0x1 ;  /* 0x000000185b057211 */ /* 0x000fe200078e08ff */
[C---:B------:R-:W-:Y:S02]  /*08e0*/  IMAD R84, R58.reuse, 0x40, R9 ;  /* 0x000000403a547824 */ /* 0x040fe400078e0209 */
[C---:B------:R-:W-:Y:S02]  /*08f0*/  IMAD R82, R58.reuse, 0x40, R82 ;  /* 0x000000403a527824 */ /* 0x040fe400078e0252 */
[----:B------:R-:W-:-:S02]  /*0900*/  IMAD R86, R58, 0x40, R7 ;  /* 0x000000403a567824 */ /* 0x000fc400078e0207 */
[----:B------:R-:W-:Y:S01]  /*0910*/  IMAD R67, R12, UR5, R91 ;  /* 0x000000050c437c24 */ /* 0x000fe2000f8e025b */
[----:B------:R-:W-:Y:S01]  /*0920*/  LEA R12, R91, R80, 0x1 ;  /* 0x000000505b0c7211 */ /* 0x000fe200078e08ff */
[C---:B------:R-:W-:Y:S02]  /*0930*/  IMAD R87, R64.reuse, 0x90, R87 ;  /* 0x0000009040577824 */ /* 0x040fe400078e0257 */
[C---:B------:R-:W-:Y:S02]  /*0940*/  IMAD R85, R64.reuse, 0x90, R85 ;  /* 0x0000009040557824 */ /* 0x040fe400078e0255 */
[C---:B------:R-:W-:Y:S02]  /*0950*/  IMAD R83, R64.reuse, 0x90, R83 ;  /* 0x0000009040537824 */ /* 0x040fe400078e0253 */
[C---:B------:R-:W-:Y:S01]  /*0960*/  IMAD R81, R64.reuse, 0x90, R81 ;  /* 0x0000009040517824 */ /* 0x040fe200078e0251 */
[----:B------:R-:W-:Y:S01]  /*0970*/  LOP3.LUT R64, R64, 0x1, RZ, 0xfc, !PT ;  /* 0x0000000140407812 */ /* 0x000fe200078efcff */
[----:B------:R-:W-:-:S02]  /*0980*/  IMAD R69, R10, UR5, R91 ;  /* 0x000000050a457c24 */ /* 0x000fc4000f8e025b */
[C---:B------:R-:W-:Y:S02]  /*0990*/  IMAD R11, R91.reuse, 0x2, R78 ;  /* 0x000000025b0b7824 */ /* 0x040fe400078e024e */
[----:B------:R-:W-:Y:S02]  /*09a0*/  IMAD R71, R8, UR5, R91 ;  /* 0x0000000508477c24 */ /* 0x000fe4000f8e025b */
[C---:B------:R-:W-:Y:S02]  /*09b0*/  IMAD R15, R91.reuse, 0x2, R15 ;  /* 0x000000025b0f7824 */ /* 0x040fe400078e020f */
[----:B------:R-:W-:Y:S02]  /*09c0*/  IMAD R66, R66, UR5, R91 ;  /* 0x0000000542427c24 */ /* 0x000fe4000f8e025b */
[C---:B------:R-:W-:Y:S02]  /*09d0*/  IMAD R14, R91.reuse, 0x2, R14 ;  /* 0x000000025b0e7824 */ /* 0x040fe400078e020e */
[----:B------:R-:W-:-:S02]  /*09e0*/  IMAD R13, R91, 0x2, R92 ;  /* 0x000000025b0d7824 */ /* 0x000fc400078e025c */
[--C-:B------:R-:W-:Y:S02]  /*09f0*/  IMAD R70, R70, UR5, R91.reuse ;  /* 0x0000000546467c24 */ /* 0x100fe4000f8e025b */
[C---:B------:R-:W-:Y:S02]  /*0a00*/  IMAD R10, R91.reuse, 0x2, R62 ;  /* 0x000000025b0a7824 */ /* 0x040fe400078e023e */
[C---:B------:R-:W-:Y:S02]  /*0a10*/  IMAD R9, R91.reuse, 0x2, R34 ;  /* 0x000000025b097824 */ /* 0x040fe400078e0222 */
[C---:B------:R-:W-:Y:S02]  /*0a20*/  IMAD R8, R91.reuse, 0x2, R32 ;  /* 0x000000025b087824 */ /* 0x040fe400078e0220 */
[----:B------:R-:W-:Y:S02]  /*0a30*/  IMAD R73, R28, UR5, R91 ;  /* 0x000000051c497c24 */ /* 0x000fe4000f8e025b */
[----:B------:R-:W-:-:S02]  /*0a40*/  IMAD R7, R91, 0x2, R30 ;  /* 0x000000025b077824 */ /* 0x000fc400078e021e */
[--C-:B------:R-:W-:Y:S02]  /*0a50*/  IMAD R74, R74, UR5, R91.reuse ;  /* 0x000000054a4a7c24 */ /* 0x100fe4000f8e025b */
[C---:B------:R-:W-:Y:S02]  /*0a60*/  IMAD R6, R91.reuse, 0x2, R6 ;  /* 0x000000025b067824 */ /* 0x040fe400078e0206 */
[--C-:B------:R-:W-:Y:S02]  /*0a70*/  IMAD R75, R26, UR5, R91.reuse ;  /* 0x000000051a4b7c24 */ /* 0x100fe4000f8e025b */
[--C-:B------:R-:W-:Y:S02]  /*0a80*/  IMAD R76, R76, UR5, R91.reuse ;  /* 0x000000054c4c7c24 */ /* 0x100fe4000f8e025b */
[----:B------:R-:W-:Y:S02]  /*0a90*/  IMAD R4, R91, 0x2, R4 ;  /* 0x000000025b047824 */ /* 0x000fe400078e0204 */
[----:B------:R-:W-:-:S02]  /*0aa0*/  IMAD R77, R22, UR5, R91 ;  /* 0x00000005164d7c24 */ /* 0x000fc4000f8e025b */
[C---:B------:R-:W-:Y:S02]  /*0ab0*/  IMAD R3, R91.reuse, 0x2, R20 ;  /* 0x000000025b037824 */ /* 0x040fe400078e0214 */
[C---:B------:R-:W-:Y:S02]  /*0ac0*/  IMAD R2, R91.reuse, 0x2, R2 ;  /* 0x000000025b027824 */ /* 0x040fe400078e0202 */
[----:B------:R-:W-:Y:S02]  /*0ad0*/  IMAD R0, R91, 0x2, R0 ;  /* 0x000000025b007824 */ /* 0x000fe400078e0200 */
[--C-:B------:R-:W-:Y:S02]  /*0ae0*/  IMAD R80, R88, UR5, R91.reuse ;  /* 0x0000000558507c24 */ /* 0x100fe4000f8e025b */
[--C-:B------:R-:W-:Y:S02]  /*0af0*/  IMAD R79, R89, UR5, R91.reuse ;  /* 0x00000005594f7c24 */ /* 0x100fe4000f8e025b */
[----:B------:R-:W-:-:S02]  /*0b00*/  IMAD R78, R90, UR5, R91 ;  /* 0x000000055a4e7c24 */ /* 0x000fc4000f8e025b */
[--C-:B------:R-:W-:Y:S02]  /*0b10*/  IMAD R16, R25, UR4, R61.reuse ;  /* 0x0000000419107c24 */ /* 0x100fe4000f8e023d */
[--C-:B------:R-:W-:Y:S02]  /*0b20*/  IMAD R63, R82, UR4, R61.reuse ;  /* 0x00000004523f7c24 */ /* 0x100fe4000f8e023d */
[--C-:B------:R-:W-:Y:S02]  /*0b30*/  IMAD R62, R84, UR4, R61.reuse ;  /* 0x00000004543e7c24 */ /* 0x100fe4000f8e023d */
[----:B------:R-:W-:Y:S01]  /*0b40*/  IMAD R61, R86, UR4, R61 ;  /* 0x00000004563d7c24 */ /* 0x000fe2000f8e023d */
[----:B012-4-:R-:W-:-:S06]  /*0b50*/  UMOV UR4, 0x1 ;  /* 0x0000000100047882 */ /* 0x017fcc0000000000 */
.L_x_15:
[----:B------:R-:W-:Y:S02]  /*0b60*/  SHF.R.U32.HI R28, RZ, 0x5, R60 ;  /* 0x00000005ff1c7819 */ /* 0x000fe4000001163c */
[----:B------:R-:W-:Y:S02]  /*0b70*/  ISETP.GE.AND P0, PT, R17, UR12, PT ;  /* 0x0000000c11007c0c */ /* 0x000fe4000bf06270 */
[----:B------:R-:W-:Y:S01]  /*0b80*/  PRMT R23, RZ, 0x7610, R23 ;  /* 0x00007610ff177816 */ /* 0x000fe20000000017 */
[----:B------:R-:W-:-:S05]  /*0b90*/  IMAD R20, R59, 0x40, R28 ;  /* 0x000000403b147824 */ /* 0x000fca00078e021c */
[----:B------:R-:W-:-:S13]  /*0ba0*/  ISETP.LT.AND P0, PT, R20, UR8, !P0 ;  /* 0x0000000814007c0c */ /* 0x000fda000c701270 */
[----:B------:R-:W0:Y:S02]  /*0bb0*/  @P0 LDC.64 R20, c[0x0][0x380] ;  /* 0x0000e000ff140b82 */ /* 0x000e240000000a00 */
[----:B0-----:R-:W-:-:S05]  /*0bc0*/  @P0 IMAD.WIDE.U32 R24, R65, 0x2, R20 ;  /* 0x0000000241180825 */ /* 0x001fca00078e0014 */
[----:B------:R0:W2:Y:S01]  /*0bd0*/  @P0 LDG.E.U16.CONSTANT R23, desc[UR6][R24.64] ;  /* 0x0000000618170981 */ /* 0x0000a2000c1e9500 */
[C---:B------:R-:W-:Y:S02]  /*0be0*/  LOP3.LUT R20, R60.reuse, 0x80, RZ, 0xfc, !PT ;  /* 0x000000803c147812 */ /* 0x040fe400078efcff */
[----:B------:R-:W-:Y:S02]  /*0bf0*/  ISETP.GE.AND P0, PT, R17, UR12, PT ;  /* 0x0000000c11007c0c */ /* 0x000fe4000bf06270 */
[----:B------:R-:W-:Y:S02]  /*0c00*/  SHF.R.U32.HI R20, RZ, 0x5, R20 ;  /* 0x00000005ff147819 */ /* 0x000fe40000011614 */
[----:B------:R-:W-:-:S03]  /*0c10*/  LOP3.LUT R22, R60, 0x100, RZ, 0xfc, !PT ;  /* 0x000001003c167812 */ /* 0x000fc600078efcff */
[----:B------:R-:W-:Y:S01]  /*0c20*/  IMAD R20, R59, 0x40, R20 ;  /* 0x000000403b147824 */ /* 0x000fe200078e0214 */
[----:B------:R-:W-:-:S04]  /*0c30*/  SHF.R.U32.HI R22, RZ, 0x5, R22 ;  /* 0x00000005ff167819 */ /* 0x000fc80000011616 */
[----:B------:R-:W-:Y:S02]  /*0c40*/  ISETP.GE.OR P1, PT, R20, UR8, P0 ;  /* 0x0000000814007c0c */ /* 0x000fe40008726670 */
[----:B------:R-:W-:-:S04]  /*0c50*/  LEA R22, R59, R22, 0x6 ;  /* 0x000000163b167211 */ /* 0x000fc800078e30ff */
[----:B------:R-:W-:Y:S02]  /*0c60*/  ISETP.GE.OR P2, PT, R22, UR8, P0 ;  /* 0x0000000816007c0c */ /* 0x000fe40008746670 */
[----:B------:R-:W-:-:S05]  /*0c70*/  PRMT R22, RZ, 0x7610, R22 ;  /* 0x00007610ff167816 */ /* 0x000fca0000000016 */
[----:B------:R-:W1:Y:S01]  /*0c80*/  @!P1 LDC.64 R20, c[0x0][0x380] ;  /* 0x0000e000ff149b82 */ /* 0x000e620000000a00 */
[----:B------:R-:W3:Y:S07]  /*0c90*/  S2R R29, SR_CgaCtaId ;  /* 0x00000000001d7919 */ /* 0x000eee0000008800 */
[----:B0-----:R-:W0:Y:S01]  /*0ca0*/  @!P2 LDC.64 R24, c[0x0][0x380] ;  /* 0x0000e000ff18ab82 */ /* 0x001e220000000a00 */
[----:B-1----:R-:W-:Y:S01]  /*0cb0*/  @!P1 IMAD.WIDE.U32 R26, R66, 0x2, R20 ;  /* 0x00000002421a9825 */ /* 0x002fe200078e0014 */
[----:B------:R-:W-:-:S04]  /*0cc0*/  LOP3.LUT R20, R60, 0x180, RZ, 0xfc, !PT ;  /* 0x000001803c147812 */ /* 0x000fc800078efcff */
[----:B------:R-:W-:Y:S01]  /*0cd0*/  SHF.R.U32.HI R20, RZ, 0x5, R20 ;  /* 0x00000005ff147819 */ /* 0x000fe20000011614 */
[----:B------:R1:W4:Y:S01]  /*0ce0*/  @!P1 LDG.E.U16.CONSTANT R22, desc[UR6][R26.64] ;  /* 0x000000061a169981 */ /* 0x000322000c1e9500 */
[----:B------:R-:W-:Y:S01]  /*0cf0*/  PRMT R35, RZ, 0x7610, R35 ;  /* 0x00007610ff237816 */ /* 0x000fe20000000023 */
[----:B0-----:R-:W-:-:S04]  /*0d00*/  @!P2 IMAD.WIDE.U32 R24, R67, 0x2, R24 ;  /* 0x000000024318a825 */ /* 0x001fc800078e0018 */
[----:B------:R-:W-:Y:S01]  /*0d10*/  IMAD R20, R59, 0x40, R20 ;  /* 0x000000403b147824 */ /* 0x000fe200078e0214 */
[----:B------:R0:W4:Y:S04]  /*0d20*/  @!P2 LDG.E.U16.CONSTANT R35, desc[UR6][R24.64] ;  /* 0x000000061823a981 */ /* 0x000128000c1e9500 */
[----:B------:R-:W-:Y:S02]  /*0d30*/  ISETP.GE.OR P1, PT, R20, UR8, P0 ;  /* 0x0000000814007c0c */ /* 0x000fe40008726670 */
[----:B-1----:R-:W-:-:S11]  /*0d40*/  LOP3.LUT R27, R60, 0x200, RZ, 0xfc, !PT ;  /* 0x000002003c1b7812 */ /* 0x002fd600078efcff */
[----:B------:R-:W1:Y:S01]  /*0d50*/  @!P1 LDC.64 R20, c[0x0][0x380] ;  /* 0x0000e000ff149b82 */ /* 0x000e620000000a00 */
[----:B------:R-:W-:Y:S02]  /*0d60*/  SHF.R.U32.HI R30, RZ, 0x5, R27 ;  /* 0x00000005ff1e7819 */ /* 0x000fe4000001161b */
[----:B0-----:R-:W-:-:S03]  /*0d70*/  MOV R24, 0x400 ;  /* 0x0000040000187802 */ /* 0x001fc60000000f00 */
[----:B------:R-:W-:Y:S01]  /*0d80*/  IMAD R30, R59, 0x40, R30 ;  /* 0x000000403b1e7824 */ /* 0x000fe200078e021e */
[----:B---3--:R-:W-:Y:S02]  /*0d90*/  LEA R29, R29, R24, 0x18 ;  /* 0x000000181d1d7211 */ /* 0x008fe400078ec0ff */
[C---:B------:R-:W-:Y:S02]  /*0da0*/  LOP3.LUT R27, R60.reuse, 0x280, RZ, 0xfc, !PT ;  /* 0x000002803c1b7812 */ /* 0x040fe400078efcff */
[----:B------:R-:W-:Y:S02]  /*0db0*/  LOP3.LUT R24, R60, 0x300, RZ, 0xfc, !PT ;  /* 0x000003003c187812 */ /* 0x000fe400078efcff */
[----:B------:R-:W-:Y:S02]  /*0dc0*/  ISETP.GE.OR P3, PT, R30, UR8, P0 ;  /* 0x000000081e007c0c */ /* 0x000fe40008766670 */
[----:B------:R-:W-:Y:S02]  /*0dd0*/  SHF.R.U32.HI R30, RZ, 0x5, R27 ;  /* 0x00000005ff1e7819 */ /* 0x000fe4000001161b */
[----:B------:R-:W-:-:S02]  /*0de0*/  SHF.R.U32.HI R24, RZ, 0x5, R24 ;  /* 0x00000005ff187819 */ /* 0x000fc40000011618 */
[----:B------:R-:W-:Y:S01]  /*0df0*/  PRMT R26, RZ, 0x7610, R26 ;  /* 0x00007610ff1a7816 */ /* 0x000fe2000000001a */
[----:B------:R-:W-:Y:S02]  /*0e00*/  IMAD R30, R59, 0x40, R30 ;  /* 0x000000403b1e7824 */ /* 0x000fe400078e021e */
[----:B-1----:R-:W-:-:S04]  /*0e10*/  @!P1 IMAD.WIDE.U32 R20, R68, 0x2, R20 ;  /* 0x0000000244149825 */ /* 0x002fc800078e0014 */
[----:B------:R-:W0:Y:S01]  /*0e20*/  @!P3 LDC.64 R32, c[0x0][0x380] ;  /* 0x0000e000ff20bb82 */ /* 0x000e220000000a00 */
[----:B------:R-:W-:Y:S01]  /*0e30*/  IMAD R24, R59, 0x40, R24 ;  /* 0x000000403b187824 */ /* 0x000fe200078e0218 */
[----:B------:R1:W3:Y:S01]  /*0e40*/  @!P1 LDG.E.U16.CONSTANT R26, desc[UR6][R20.64] ;  /* 0x00000006141a9981 */ /* 0x0002e2000c1e9500 */
[----:B------:R-:W-:-:S03]  /*0e50*/  ISETP.GE.OR P4, PT, R30, UR8, P0 ;  /* 0x000000081e007c0c */ /* 0x000fc60008786670 */
[----:B------:R-:W-:Y:S02]  /*0e60*/  ISETP.GE.OR P1, PT, R24, UR8, P0 ;  /* 0x0000000818007c0c */ /* 0x000fe40008726670 */
[----:B-1----:R-:W-:-:S04]  /*0e70*/  LOP3.LUT R21, R60, 0x380, RZ, 0xfc, !PT ;  /* 0x000003803c157812 */ /* 0x002fc800078efcff */
[----:B------:R-:W-:-:S05]  /*0e80*/  SHF.R.U32.HI R30, RZ, 0x5, R21 ;  /* 0x00000005ff1e7819 */ /* 0x000fca0000011615 */
[----:B------:R-:W-:Y:S02]  /*0e90*/  IMAD R30, R59, 0x40, R30 ;  /* 0x000000403b1e7824 */ /* 0x000fe400078e021e */
[----:B------:R-:W-:Y:S02]  /*0ea0*/  IMAD R20, R28, 0x50, R29 ;  /* 0x000000501c147824 */ /* 0x000fe400078e021d */
[----:B------:R-:W1:Y:S01]  /*0eb0*/  @!P4 LDC.64 R28, c[0x0][0x380] ;  /* 0x0000e000ff1ccb82 */ /* 0x000e620000000a00 */
[----:B------:R-:W-:Y:S02]  /*0ec0*/  ISETP.GE.OR P2, PT, R30, UR8, P0 ;  /* 0x000000081e007c0c */ /* 0x000fe40008746670 */
[----:B------:R-:W-:-:S05]  /*0ed0*/  LOP3.LUT R27, R60, 0x400, RZ, 0xfc, !PT ;  /* 0x000004003c1b7812 */ /* 0x000fca00078efcff */
[----:B------:R-:W1:Y:S01]  /*0ee0*/  @!P1 LDC.64 R30, c[0x0][0x380] ;  /* 0x0000e000ff1e9b82 */ /* 0x000e620000000a00 */
[----:B------:R-:W-:Y:S01]  /*0ef0*/  SHF.R.U32.HI R92, RZ, 0x5, R27 ;  /* 0x00000005ff5c7819 */ /* 0x000fe2000001161b */
[----:B------:R-:W-:Y:S01]  /*0f00*/  IMAD R24, R91, 0x2, R20 ;  /* 0x000000025b187824 */ /* 0x000fe200078e0214 */
[----:B------:R-:W-:Y:S01]  /*0f10*/  PRMT R25, RZ, 0x7610, R25 ;  /* 0x00007610ff197816 */ /* 0x000fe20000000019 */
[----:B0-----:R-:W-:Y:S01]  /*0f20*/  @!P3 IMAD.WIDE.U32 R32, R69, 0x2, R32 ;  /* 0x000000024520b825 */ /* 0x001fe200078e0020 */
[----:B------:R-:W-:-:S03]  /*0f30*/  LEA R92, R59, R92, 0x6 ;  /* 0x0000005c3b5c7211 */ /* 0x000fc600078e30ff */
[----:B------:R-:W0:Y:S01]  /*0f40*/  @!P2 LDC.64 R20, c[0x0][0x380] ;  /* 0x0000e000ff14ab82 */ /* 0x000e220000000a00 */
[----:B------:R1:W3:Y:S01]  /*0f50*/  @!P3 LDG.E.U16.CONSTANT R25, desc[UR6][R32.64] ;  /* 0x000000062019b981 */ /* 0x0002e2000c1e9500 */
[----:B------:R-:W-:Y:S02]  /*0f60*/  ISETP.GE.OR P3, PT, R92, UR8, P0 ;  /* 0x000000085c007c0c */ /* 0x000fe40008766670 */
[----:B------:R-:W-:Y:S01]  /*0f70*/  PRMT R34, RZ, 0x7610, R34 ;  /* 0x00007610ff227816 */ /* 0x000fe20000000022 */
[----:B-1----:R-:W-:Y:S01]  /*0f80*/  @!P4 IMAD.WIDE.U32 R28, R70, 0x2, R28 ;  /* 0x00000002461cc825 */ /* 0x002fe200078e001c */
[----:B------:R-:W-:-:S04]  /*0f90*/  PRMT R33, RZ, 0x7610, R33 ;  /* 0x00007610ff217816 */ /* 0x000fc80000000021 */
[----:B------:R1:W3:Y:S01]  /*0fa0*/  @!P4 LDG.E.U16.CONSTANT R34, desc[UR6][R28.64] ;  /* 0x000000061c22c981 */ /* 0x0002e2000c1e9500 */
[----:B------:R-:W-:-:S05]  /*0fb0*/  @!P1 IMAD.WIDE.U32 R30, R71, 0x2, R30 ;  /* 0x00000002471e9825 */ /* 0x000fca00078e001e */
[----:B------:R0:W3:Y:S01]  /*0fc0*/  @!P1 LDG.E.U16.CONSTANT R33, desc[UR6][R30.64] ;  /* 0x000000061e219981 */ /* 0x0000e2000c1e9500 */
[----:B-1----:R-:W1:Y:S01]  /*0fd0*/  @!P3 LDC.64 R28, c[0x0][0x380] ;  /* 0x0000e000ff1cbb82 */ /* 0x002e620000000a00 */
[----:B------:R-:W-:Y:S01]  /*0fe0*/  PRMT R32, RZ, 0x7610, R32 ;  /* 0x00007610ff207816 */ /* 0x000fe20000000020 */
[----:B0-----:R-:W-:-:S05]  /*0ff0*/  @!P2 IMAD.WIDE.U32 R20, R72, 0x2, R20 ;  /* 0x000000024814a825 */ /* 0x001fca00078e0014 */
[----:B------:R-:W3:Y:S01]  /*1000*/  @!P2 LDG.E.U16.CONSTANT R32, desc[UR6][R20.64] ;  /* 0x000000061420a981 */ /* 0x000ee2000c1e9500 */
[----:B------:R-:W-:Y:S02]  /*1010*/  PRMT R31, RZ, 0x7610, R31 ;  /* 0x00007610ff1f7816 */ /* 0x000fe4000000001f */
[----:B------:R-:W-:Y:S01]  /*1020*/  PRMT R30, RZ, 0x7610, R30 ;  /* 0x00007610ff1e7816 */ /* 0x000fe2000000001e */
[----:B-1----:R-:W-:-:S05]  /*1030*/  @!P3 IMAD.WIDE.U32 R28, R73, 0x2, R28 ;  /* 0x00000002491cb825 */ /* 0x002fca00078e001c */
[----:B------:R0:W3:Y:S02]  /*1040*/  @!P3 LDG.E.U16.CONSTANT R31, desc[UR6][R28.64] ;  /* 0x000000061c1fb981 */ /* 0x0000e4000c1e9500 */
[----:B0-----:R-:W-:Y:S02]  /*1050*/  PRMT R28, RZ, 0x7610, R28 ;  /* 0x00007610ff1c7816 */ /* 0x001fe4000000001c */
[----:B--2---:R0:W-:Y:S02]  /*1060*/  STS.U16 [R24], R23 ;  /* 0x0000001718007388 */ /* 0x0041e40000000400 */
[----:B0-----:R-:W-:-:S04]  /*1070*/  LOP3.LUT R23, R60, 0x480, RZ, 0xfc, !PT ;  /* 0x000004803c177812 */ /* 0x001fc800078efcff */
[----:B------:R-:W-:-:S05]  /*1080*/  SHF.R.U32.HI R24, RZ, 0x5, R23 ;  /* 0x00000005ff187819 */ /* 0x000fca0000011617 */
[----:B------:R-:W-:-:S05]  /*1090*/  IMAD R24, R59, 0x40, R24 ;  /* 0x000000403b187824 */ /* 0x000fca00078e0218 */
[----:B------:R-:W-:Y:S02]  /*10a0*/  ISETP.GE.OR P1, PT, R24, UR8, P0 ;  /* 0x0000000818007c0c */ /* 0x000fe40008726670 */
[----:B------:R-:W-:-:S04]  /*10b0*/  LOP3.LUT R23, R60, 0x500, RZ, 0xfc, !PT ;  /* 0x000005003c177812 */ /* 0x000fc800078efcff */
[----:B------:R-:W-:Y:S02]  /*10c0*/  SHF.R.U32.HI R92, RZ, 0x5, R23 ;  /* 0x00000005ff5c7819 */ /* 0x000fe40000011617 */
[----:B------:R-:W-:-:S05]  /*10d0*/  LOP3.LUT R23, R60, 0x580, RZ, 0xfc, !PT ;  /* 0x000005803c177812 */ /* 0x000fca00078efcff */
[----:B------:R-:W0:Y:S01]  /*10e0*/  @!P1 LDC.64 R20, c[0x0][0x380] ;  /* 0x0000e000ff149b82 */ /* 0x000e220000000a00 */
[----:B------:R-:W-:-:S05]  /*10f0*/  SHF.R.U32.HI R24, RZ, 0x5, R23 ;  /* 0x00000005ff187819 */ /* 0x000fca0000011617 */
[----:B------:R-:W-:-:S05]  /*1100*/  IMAD R24, R59, 0x40, R24 ;  /* 0x000000403b187824 */ /* 0x000fca00078e0218 */
[----:B------:R-:W-:Y:S02]  /*1110*/  ISETP.GE.OR P3, PT, R24, UR8, P0 ;  /* 0x0000000818007c0c */ /* 0x000fe40008766670 */
[----:B------:R-:W-:Y:S01]  /*1120*/  LOP3.LUT R23, R60, 0x600, RZ, 0xfc, !PT ;  /* 0x000006003c177812 */ /* 0x000fe200078efcff */
[----:B0-----:R-:W-:-:S05]  /*1130*/  @!P1 IMAD.WIDE.U32 R20, R74, 0x2, R20 ;  /* 0x000000024a149825 */ /* 0x001fca00078e0014 */
[----:B------:R0:W2:Y:S01]  /*1140*/  @!P1 LDG.E.U16.CONSTANT R30, desc[UR6][R20.64] ;  /* 0x00000006141e9981 */ /* 0x0000a2000c1e9500 */
[----:B------:R-:W-:-:S04]  /*1150*/  SHF.R.U32.HI R24, RZ, 0x5, R23 ;  /* 0x00000005ff187819 */ /* 0x000fc80000011617 */
[----:B0-----:R-:W0:Y:S01]  /*1160*/  @!P3 LDC.64 R20, c[0x0][0x380] ;  /* 0x0000e000ff14bb82 */ /* 0x001e220000000a00 */
[C---:B------:R-:W-:Y:S02]  /*1170*/  IMAD R92, R59.reuse, 0x40, R92 ;  /* 0x000000403b5c7824 */ /* 0x040fe400078e025c */
[----:B------:R-:W-:-:S03]  /*1180*/  IMAD R24, R59, 0x40, R24 ;  /* 0x000000403b187824 */ /* 0x000fc600078e0218 */
[----:B------:R-:W-:Y:S02]  /*1190*/  ISETP.GE.OR P2, PT, R92, UR8, P0 ;  /* 0x000000085c007c0c */ /* 0x000fe40008746670 */
[----:B------:R-:W-:-:S11]  /*11a0*/  ISETP.GE.OR P1, PT, R24, UR8, P0 ;  /* 0x0000000818007c0c */ /* 0x000fd60008726670 */
[----:B------:R-:W1:Y:S01]  /*11b0*/  @!P2 LDC.64 R92, c[0x0][0x380] ;  /* 0x0000e000ff5cab82 */ /* 0x000e620000000a00 */
[----:B0-----:R-:W-:-:S05]  /*11c0*/  @!P3 IMAD.WIDE.U32 R20, R76, 0x2, R20 ;  /* 0x000000024c14b825 */ /* 0x001fca00078e0014 */
[----:B------:R0:W2:Y:S02]  /*11d0*/  @!P3 LDG.E.U16.CONSTANT R28, desc[UR6][R20.64] ;  /* 0x00000006141cb981 */ /* 0x0000a4000c1e9500 */
[----:B0-----:R-:W0:Y:S01]  /*11e0*/  @!P1 LDC.64 R20, c[0x0][0x380] ;  /* 0x0000e000ff149b82 */ /* 0x001e220000000a00 */
[----:B------:R-:W-:Y:S02]  /*11f0*/  PRMT R29, RZ, 0x7610, R29 ;  /* 0x00007610ff1d7816 */ /* 0x000fe4000000001d */
[----:B------:R-:W-:Y:S01]  /*1200*/  PRMT R27, RZ, 0x7610, R27 ;  /* 0x00007610ff1b7816 */ /* 0x000fe2000000001b */
[----:B-1----:R-:W-:-:S05]  /*1210*/  @!P2 IMAD.WIDE.U32 R92, R75, 0x2, R92 ;  /* 0x000000024b5ca825 */ /* 0x002fca00078e005c */
[----:B------:R-:W2:Y:S01]  /*1220*/  @!P2 LDG.E.U16.CONSTANT R29, desc[UR6][R92.64] ;  /* 0x000000065c1da981 */ /* 0x000ea2000c1e9500 */
[----:B0-----:R-:W-:-:S05]  /*1230*/  @!P1 IMAD.WIDE.U32 R20, R77, 0x2, R20 ;  /* 0x000000024d149825 */ /* 0x001fca00078e0014 */
[----:B------:R0:W2:Y:S01]  /*1240*/  @!P1 LDG.E.U16.CONSTANT R27, desc[UR6][R20.64] ;  /* 0x00000006141b9981 */ /* 0x0000a2000c1e9500 */
[----:B------:R-:W-:Y:S02]  /*1250*/  ISETP.GE.OR P1, PT, R89, UR8, P0 ;  /* 0x0000000859007c0c */ /* 0x000fe40008726670 */
[----:B------:R-:W-:-:S11]  /*1260*/  ISETP.GE.OR P2, PT, R90, UR8, P0 ;  /* 0x000000085a007c0c */ /* 0x000fd60008746670 */
[----:B0-----:R-:W0:Y:S01]  /*1270*/  @!P1 LDC.64 R20, c[0x0][0x380] ;  /* 0x0000e000ff149b82 */ /* 0x001e220000000a00 */
[----:B------:R-:W-:Y:S01]  /*1280*/  ISETP.GE.OR P0, PT, R88, UR8, P0 ;  /* 0x0000000858007c0c */ /* 0x000fe20008706670 */
[----:B----4-:R0:W-:Y:S06]  /*1290*/  STS.U16 [R15], R22 ;  /* 0x000000160f007388 */ /* 0x0101ec0000000400 */
[----:B------:R-:W1:Y:S01]  /*12a0*/  @!P2 LDC.64 R92, c[0x0][0x380] ;  /* 0x0000e000ff5cab82 */ /* 0x000e620000000a00 */
[----:B0-----:R-:W-:-:S07]  /*12b0*/  @!P1 IMAD.WIDE.U32 R22, R79, 0x2, R20 ;  /* 0x000000024f169825 */ /* 0x001fce00078e0014 */
[----:B------:R-:W0:Y:S01]  /*12c0*/  @!P0 LDC.64 R20, c[0x0][0x380] ;  /* 0x0000e000ff148b82 */ /* 0x000e220000000a00 */
[----:B------:R-:W-:Y:S01]  /*12d0*/  PRMT R24, RZ, 0x7610, R24 ;  /* 0x00007610ff187816 */ /* 0x000fe20000000018 */
[----:B-1----:R-:W-:Y:S01]  /*12e0*/  @!P2 IMAD.WIDE.U32 R92, R78, 0x2, R92 ;  /* 0x000000024e5ca825 */ /* 0x002fe200078e005c */
[----:B------:R1:W-:Y:S04]  /*12f0*/  STS.U16 [R14], R35 ;  /* 0x000000230e007388 */ /* 0x0003e80000000400 */
[----:B------:R4:W5:Y:S04]  /*1300*/  @!P2 LDG.E.U16.CONSTANT R24, desc[UR6][R92.64] ;  /* 0x000000065c18a981 */ /* 0x000968000c1e9500 */
[----:B---3--:R1:W-:Y:S01]  /*1310*/  STS.U16 [R13], R26 ;  /* 0x0000001a0d007388 */ /* 0x0083e20000000400 */
[----:B----4-:R-:W-:-:S02]  /*1320*/  PRMT R92, RZ, 0x7610, R92 ;  /* 0x00007610ff5c7816 */ /* 0x010fc4000000005c */
[----:B------:R-:W-:Y:S01]  /*1330*/  PRMT R93, RZ, 0x7610, R93 ;  /* 0x00007610ff5d7816 */ /* 0x000fe2000000005d */
[----:B0-----:R-:W-:Y:S01]  /*1340*/  @!P0 IMAD.WIDE.U32 R20, R80, 0x2, R20 ;  /* 0x0000000250148825 */ /* 0x001fe200078e0014 */
[----:B------:R1:W-:Y:S04]  /*1350*/  STS.U16 [R12], R25 ;  /* 0x000000190c007388 */ /* 0x0003e80000000400 */
[----:B------:R1:W-:Y:S04]  /*1360*/  STS.U16 [R11], R34 ;  /* 0x000000220b007388 */ /* 0x0003e80000000400 */
[----:B------:R0:W5:Y:S04]  /*1370*/  @!P0 LDG.E.U16.CONSTANT R92, desc[UR6][R20.64] ;  /* 0x00000006145c8981 */ /* 0x000168000c1e9500 */
[----:B------:R1:W-:Y:S04]  /*1380*/  STS.U16 [R10], R33 ;  /* 0x000000210a007388 */ /* 0x0003e80000000400 */
[----:B------:R3:W5:Y:S01]  /*1390*/  @!P1 LDG.E.U16.CONSTANT R93, desc[UR6][R22.64] ;  /* 0x00000006165d9981 */ /* 0x000762000c1e9500 */
[----:B0-----:R-:W-:-:S03]  /*13a0*/  SHF.R.U32.HI R21, RZ, 0x3, R60 ;  /* 0x00000003ff157819 */ /* 0x001fc6000001163c */
[----:B------:R1:W-:Y:S04]  /*13b0*/  STS.U16 [R9], R32 ;  /* 0x0000002009007388 */ /* 0x0003e80000000400 */
[----:B------:R1:W-:Y:S01]  /*13c0*/  STS.U16 [R8], R31 ;  /* 0x0000001f08007388 */ /* 0x0003e20000000400 */
[----:B---3--:R-:W-:Y:S02]  /*13d0*/  VIADD R22, R64, 0xffffffff ;  /* 0xffffffff40167836 */ /* 0x008fe40000000000 */
[----:B------:R-:W-:-:S03]  /*13e0*/  IMAD R21, R58, 0x40, R21 ;  /* 0x000000403a157824 */ /* 0x000fc600078e0215 */
[----:B------:R-:W-:-:S04]  /*13f0*/  ISETP.GE.AND P0, PT, R22, UR12, PT ;  /* 0x0000000c16007c0c */ /* 0x000fc8000bf06270 */
[----:B------:R-:W-:Y:S01]  /*1400*/  ISETP.GE.OR P2, PT, R21, UR9, P0 ;  /* 0x0000000915007c0c */ /* 0x000fe20008746670 */
[----:B------:R-:W-:Y:S01]  /*1410*/  BSSY.RECONVERGENT B0, `(.L_x_7) ;  /* 0x000001b000007945 */ /* 0x000fe20003800200 */
[----:B------:R-:W-:Y:S02]  /*1420*/  ISETP.GE.AND P1, PT, R64, UR12, PT ;  /* 0x0000000c40007c0c */ /* 0x000fe4000bf26270 */
[----:B------:R-:W-:Y:S02]  /*1430*/  PRMT R20, RZ, 0x5410, RZ ;  /* 0x00005410ff147816 */ /* 0x000fe400000000ff */
[----:B------:R-:W-:Y:S01]  /*1440*/  PRMT R23, RZ, 0x5410, RZ ;  /* 0x00005410ff177816 */ /* 0x000fe200000000ff */
[----:B--2---:R1:W-:Y:S04]  /*1450*/  STS.U16 [R7], R30 ;  /* 0x0000001e07007388 */ /* 0x0043e80000000400 */
[----:B------:R1:W-:Y:S04]  /*1460*/  STS.U16 [R6], R29 ;  /* 0x0000001d06007388 */ /* 0x0003e80000000400 */
[----:B------:R1:W-:Y:S04]  /*1470*/  STS.U16 [R5], R28 ;  /* 0x0000001c05007388 */ /* 0x0003e80000000400 */
[----:B------:R1:W-:Y:S01]  /*1480*/  STS.U16 [R4], R27 ;  /* 0x0000001b04007388 */ /* 0x0003e20000000400 */
[----:B------:R-:W-:Y:S05]  /*1490*/  @P2 BRA `(.L_x_8) ;  /* 0x0000000000482947 */ /* 0x000fea0003800000 */
[----:B------:R-:W-:-:S04]  /*14a0*/  IADD3 R20, P2, PT, R16, UR10, RZ ;  /* 0x0000000a10147c10 */ /* 0x000fc8000ff5e0ff */
[----:B------:R-:W-:-:S05]  /*14b0*/  LEA.HI.X.SX32 R21, R16, UR11, 0x1, P2 ;  /* 0x0000000b10157c11 */ /* 0x000fca00090f0eff */
[----:B------:R-:W2:Y:S02]  /*14c0*/  LDG.E.U8.CONSTANT R20, desc[UR6][R20.64] ;  /* 0x0000000614147981 */ /* 0x000ea4000c1e9100 */
[--C-:B--2---:R-:W-:Y:S02]  /*14d0*/  SHF.R.U32.HI R23, RZ, 0x2, R20.reuse ;  /* 0x00000002ff177819 */ /* 0x104fe40000011614 */
[----:B-1----:R-:W-:Y:S02]  /*14e0*/  SHF.R.U32.HI R26, RZ, 0x4, R20 ;  /* 0x00000004ff1a7819 */ /* 0x002fe40000011614 */
[----:B------:R-:W-:Y:S02]  /*14f0*/  LOP3.LUT R23, R23, 0x3, RZ, 0xc0, !PT ;  /* 0x0000000317177812 */ /* 0x000fe400078ec0ff */
[----:B------:R-:W-:Y:S02]  /*1500*/  LOP3.LUT R22, R20, 0x3, RZ, 0xc0, !PT ;  /* 0x0000000314167812 */ /* 0x000fe400078ec0ff */
[----:B------:R-:W-:Y:S01]  /*1510*/  LOP3.LUT R26, R26, 0x3, RZ, 0xc0, !PT ;  /* 0x000000031a1a7812 */ /* 0x000fe200078ec0ff */
[----:B------:R-:W-:Y:S01]  /*1520*/  VIADD R25, R23, 0xffffffff ;  /* 0xffffffff17197836 */ /* 0x000fe20000000000 */
[----:B------:R-:W-:-:S02]  /*1530*/  IADD3 R22, PT, PT, R22, -0x1, RZ ;  /* 0xffffffff16167810 */ /* 0x000fc40007ffe0ff */
[----:B------:R-:W-:Y:S01]  /*1540*/  LEA.HI R27, R20, 0xffffffff, RZ, 0x1a ;  /* 0xffffffff141b7811 */ /* 0x000fe200078fd0ff */
[----:B------:R-:W-:Y:S02]  /*1550*/  VIADD R26, R26, 0xffffffff ;  /* 0xffffffff1a1a7836 */ /* 0x000fe40000000000 */
[----:B------:R-:W-:Y:S08]  /*1560*/  I2F.S16 R25, R25 ;  /* 0x0000001900197306 */ /* 0x000ff00000101400 */
[----:B------:R-:W-:Y:S08]  /*1570*/  I2F.S16 R28, R27 ;  /* 0x0000001b001c7306 */ /* 0x000ff00000101400 */
[----:B------:R-:W0:Y:S08]  /*1580*/  I2F.S16 R22, R22 ;  /* 0x0000001600167306 */ /* 0x000e300000101400 */
[----:B------:R-:W1:Y:S01]  /*1590*/  I2F.S16 R23, R26 ;  /* 0x0000001a00177306 */ /* 0x000e620000101400 */
[----:B0-----:R-:W-:-:S02]  /*15a0*/  F2FP.F16.F32.PACK_AB R20, R25, R22 ;  /* 0x000000161914723e */ /* 0x001fc400000000ff */
[----:B-1----:R-:W-:-:S07]  /*15b0*/  F2FP.F16.F32.PACK_AB R23, R28, R23 ;  /* 0x000000171c17723e */ /* 0x002fce00000000ff */
.L_x_8:
[----:B------:R-:W-:Y:S05]  /*15c0*/  BSYNC.RECONVERGENT B0 ;  /* 0x0000000000007941 */ /* 0x000fea0003800200 */
.L_x_7:
[----:B-1----:R-:W-:Y:S01]  /*15d0*/  PRMT R25, R20, 0x7632, R25 ;  /* 0x0000763214197816 */ /* 0x002fe20000000019 */
[----:B-----5:R-:W-:Y:S01]  /*15e0*/  STS.U16 [R3], R24 ;  /* 0x0000001803007388 */ /* 0x020fe20000000400 */
[----:B------:R-:W-:Y:S01]  /*15f0*/  ISETP.GE.OR P4, PT, R86, UR9, P0 ;  /* 0x0000000956007c0c */ /* 0x000fe20008786670 */
[----:B------:R-:W-:Y:S01]  /*1600*/  VIADD R21, R64, 0x1 ;  /* 0x0000000140157836 */ /* 0x000fe20000000000 */
[----:B------:R-:W-:Y:S01]  /*1610*/  PRMT R22, R20, 0x7610, R22 ;  /* 0x0000761014167816 */ /* 0x000fe20000000016 */
[----:B------:R-:W-:Y:S01]  /*1620*/  STS.U16 [R2], R93 ;  /* 0x0000005d02007388 */ /* 0x000fe20000000400 */
[----:B------:R-:W-:Y:S01]  /*1630*/  VIADD R20, R64, 0x2 ;  /* 0x0000000240147836 */ /* 0x000fe20000000000 */
[----:B------:R-:W-:Y:S01]  /*1640*/  BSSY.RECONVERGENT B0, `(.L_x_9) ;  /* 0x000001c000007945 */ /* 0x000fe20003800200 */
[----:B------:R-:W-:Y:S01]  /*1650*/  ISETP.GE.AND P2, PT, R21, UR12, PT ;  /* 0x0000000c15007c0c */ /* 0x000fe2000bf46270 */
[----:B------:R-:W-:Y:S01]  /*1660*/  STS.U16 [R0], R92 ;  /* 0x0000005c00007388 */ /* 0x000fe20000000400 */
[----:B------:R-:W-:-:S02]  /*1670*/  PRMT R21, RZ, 0x5410, RZ ;  /* 0x00005410ff157816 */ /* 0x000fc400000000ff */
[----:B------:R-:W-:Y:S01]  /*1680*/  ISETP.GE.AND P3, PT, R20, UR12, PT ;  /* 0x0000000c14007c0c */ /* 0x000fe2000bf66270 */
[----:B------:R-:W-:Y:S01]  /*1690*/  @!P1 STS.U16 [R87+0x90], R25 ;  /* 0x0000901957009388 */ /* 0x000fe20000000400 */
[----:B------:R-:W-:-:S03]  /*16a0*/  PRMT R20, RZ, 0x5410, RZ ;  /* 0x00005410ff147816 */ /* 0x000fc600000000ff */
[----:B------:R0:W-:Y:S02]  /*16b0*/  @!P0 STS.U16 [R87], R22 ;  /* 0x0000001657008388 */ /* 0x0001e40000000400 */
[----:B0-----:R-:W-:Y:S01]  /*16c0*/  PRMT R22, R23, 0x7632, R22 ;  /* 0x0000763217167816 */ /* 0x001fe20000000016 */
[----:B------:R-:W-:Y:S06]  /*16d0*/  @P4 BRA `(.L_x_10) ;  /* 0x0000000000484947 */ /* 0x000fec0003800000 */
[----:B------:R-:W-:-:S04]  /*16e0*/  IADD3 R20, P4, PT, R61, UR10, RZ ;  /* 0x0000000a3d147c10 */ /* 0x000fc8000ff9e0ff */
[----:B------:R-:W-:-:S05]  /*16f0*/  LEA.HI.X.SX32 R21, R61, UR11, 0x1, P4 ;  /* 0x0000000b3d157c11 */ /* 0x000fca000a0f0eff */
[----:B------:R-:W2:Y:S02]  /*1700*/  LDG.E.U8.CONSTANT R20, desc[UR6][R20.64] ;  /* 0x0000000614147981 */ /* 0x000ea4000c1e9100 */
[--C-:B--2---:R-:W-:Y:S02]  /*1710*/  SHF.R.U32.HI R25, RZ, 0x2, R20.reuse ;  /* 0x00000002ff197819 */ /* 0x104fe40000011614 */
[----:B------:R-:W-:Y:S02]  /*1720*/  SHF.R.U32.HI R26, RZ, 0x4, R20 ;  /* 0x00000004ff1a7819 */ /* 0x000fe40000011614 */
        /* <DEDUP_REMOVED lines=13> */
.L_x_10:
[----:B------:R-:W-:Y:S05]  /*1800*/  BSYNC.RECONVERGENT B0 ;  /* 0x0000000000007941 */ /* 0x000fea0003800200 */
.L_x_9:
[C---:B------:R-:W-:Y:S01]  /*1810*/  PRMT R25, R20.reuse, 0x7610, R25 ;  /* 0x0000761014197816 */ /* 0x040fe20000000019 */
[----:B------:R0:W-:Y:S01]  /*1820*/  @!P2 STS.U16 [R87+0x120], R23 ;  /* 0x000120175700a388 */ /* 0x0001e20000000400 */
[----:B------:R-:W-:Y:S01]  /*1830*/  PRMT R26, R20, 0x7632, R26 ;  /* 0x00007632141a7816 */ /* 0x000fe2000000001a */
[----:B------:R-:W-:Y:S01]  /*1840*/  BSSY.RECONVERGENT B0, `(.L_x_11) ;  /* 0x000001e000007945 */ /* 0x000fe20003800200 */
[----:B------:R-:W-:Y:S01]  /*1850*/  PRMT R27, R21, 0x7610, R27 ;  /* 0x00007610151b7816 */ /* 0x000fe2000000001b */
[----:B------:R0:W-:Y:S01]  /*1860*/  @!P3 STS.U16 [R87+0x1b0], R22 ;  /* 0x0001b0165700b388 */ /* 0x0001e20000000400 */
[----:B------:R-:W-:Y:S02]  /*1870*/  ISETP.GE.OR P4, PT, R84, UR9, P0 ;  /* 0x0000000954007c0c */ /* 0x000fe40008786670 */
[----:B------:R-:W-:Y:S01]  /*1880*/  PRMT R21, RZ, 0x7610, R21 ;  /* 0x00007610ff157816 */ /* 0x000fe20000000015 */
[----:B------:R0:W-:Y:S01]  /*1890*/  @!P0 STS.U16 [R85], R25 ;  /* 0x0000001955008388 */ /* 0x0001e20000000400 */
[----:B------:R-:W-:-:S02]  /*18a0*/  PRMT R20, RZ, 0x5410, RZ ;  /* 0x00005410ff147816 */ /* 0x000fc400000000ff */
[C---:B------:R-:W-:Y:S01]  /*18b0*/  PRMT R24, R21.reuse, 0x7632, R24 ;  /* 0x0000763215187816 */ /* 0x040fe20000000018 */
[----:B------:R0:W-:Y:S01]  /*18c0*/  @!P1 STS.U16 [R85+0x90], R26 ;  /* 0x0000901a55009388 */ /* 0x0001e20000000400 */
[----:B------:R-:W-:-:S03]  /*18d0*/  PRMT R21, R21, 0x5410, RZ ;  /* 0x0000541015157816 */ /* 0x000fc600000000ff */
[----:B------:R0:W-:Y:S02]  /*18e0*/  @!P2 STS.U16 [R85+0x120], R27 ;  /* 0x0001201b5500a388 */ /* 0x0001e40000000400 */
[----:B------:R-:W-:Y:S05]  /*18f0*/  @P4 BRA `(.L_x_12) ;  /* 0x0000000000484947 */ /* 0x000fea0003800000 */
[----:B------:R-:W-:-:S04]  /*1900*/  IADD3 R20, P4, PT, R62, UR10, RZ ;  /* 0x0000000a3e147c10 */ /* 0x000fc8000ff9e0ff */
[----:B------:R-:W-:-:S05]  /*1910*/  LEA.HI.X.SX32 R21, R62, UR11, 0x1, P4 ;  /* 0x0000000b3e157c11 */ /* 0x000fca000a0f0eff */
[----:B------:R-:W0:Y:S02]  /*1920*/  LDG.E.U8.CONSTANT R20, desc[UR6][R20.64] ;  /* 0x0000000614147981 */ /* 0x000e24000c1e9100 */
[--C-:B0-----:R-:W-:Y:S02]  /*1930*/  SHF.R.U32.HI R23, RZ, 0x2, R20.reuse ;  /* 0x00000002ff177819 */ /* 0x101fe40000011614 */
[----:B------:R-:W-:Y:S02]  /*1940*/  SHF.R.U32.HI R25, RZ, 0x4, R20 ;  /* 0x00000004ff197819 */ /* 0x000fe40000011614 */
[----:B------:R-:W-:Y:S02]  /*1950*/  LOP3.LUT R22, R20, 0x3, RZ, 0xc0, !PT ;  /* 0x0000000314167812 */ /* 0x000fe400078ec0ff */
[----:B------:R-:W-:Y:S02]  /*1960*/  LOP3.LUT R23, R23, 0x3, RZ, 0xc0, !PT ;  /* 0x0000000317177812 */ /* 0x000fe400078ec0ff */
[----:B------:R-:W-:Y:S01]  /*1970*/  LOP3.LUT R25, R25, 0x3, RZ, 0xc0, !PT ;  /* 0x0000000319197812 */ /* 0x000fe200078ec0ff */
[----:B------:R-:W-:Y:S01]  /*1980*/  VIADD R22, R22, 0xffffffff ;  /* 0xffffffff16167836 */ /* 0x000fe20000000000 */
[----:B------:R-:W-:Y:S01]  /*1990*/  LEA.HI R26, R20, 0xffffffff, RZ, 0x1a ;  /* 0xffffffff141a7811 */ /* 0x000fe200078fd0ff */
[----:B------:R-:W-:-:S02]  /*19a0*/  VIADD R23, R23, 0xffffffff ;  /* 0xffffffff17177836 */ /* 0x000fc40000000000 */
[----:B------:R-:W-:Y:S02]  /*19b0*/  VIADD R25, R25, 0xffffffff ;  /* 0xffffffff19197836 */ /* 0x000fe40000000000 */
[----:B------:R-:W-:Y:S08]  /*19c0*/  I2F.S16 R22, R22 ;  /* 0x0000001600167306 */ /* 0x000ff00000101400 */
[----:B------:R-:W-:Y:S08]  /*19d0*/  I2F.S16 R26, R26 ;  /* 0x0000001a001a7306 */ /* 0x000ff00000101400 */
[----:B------:R-:W0:Y:S08]  /*19e0*/  I2F.S16 R23, R23 ;  /* 0x0000001700177306 */ /* 0x000e300000101400 */
[----:B------:R-:W1:Y:S01]  /*19f0*/  I2F.S16 R21, R25 ;  /* 0x0000001900157306 */ /* 0x000e620000101400 */
[----:B0-----:R-:W-:-:S02]  /*1a00*/  F2FP.F16.F32.PACK_AB R20, R23, R22 ;  /* 0x000000161714723e */ /* 0x001fc400000000ff */
[----:B-1----:R-:W-:-:S07]  /*1a10*/  F2FP.F16.F32.PACK_AB R21, R26, R21 ;  /* 0x000000151a15723e */ /* 0x002fce00000000ff */
.L_x_12:
[----:B------:R-:W-:Y:S05]  /*1a20*/  BSYNC.RECONVERGENT B0 ;  /* 0x0000000000007941 */ /* 0x000fea0003800200 */
.L_x_11:
[C---:B0-----:R-:W-:Y:S01]  /*1a30*/  PRMT R22, R20.reuse, 0x7610, R22 ;  /* 0x0000761014167816 */ /* 0x041fe20000000016 */
[----:B------:R0:W-:Y:S01]  /*1a40*/  @!P3 STS.U16 [R85+0x1b0], R24 ;  /* 0x0001b0185500b388 */ /* 0x0001e20000000400 */
[----:B------:R-:W-:Y:S01]  /*1a50*/  PRMT R23, R20, 0x7632, R23 ;  /* 0x0000763214177816 */ /* 0x000fe20000000017 */
[----:B------:R-:W-:Y:S01]  /*1a60*/  BSSY.RECONVERGENT B0, `(.L_x_13) ;  /* 0x000001d000007945 */ /* 0x000fe20003800200 */
[C---:B------:R-:W-:Y:S01]  /*1a70*/  PRMT R25, R21.reuse, 0x7610, R25 ;  /* 0x0000761015197816 */ /* 0x040fe20000000019 */
[----:B------:R0:W-:Y:S01]  /*1a80*/  @!P0 STS.U16 [R83], R22 ;  /* 0x0000001653008388 */ /* 0x0001e20000000400 */
[----:B------:R-:W-:Y:S02]  /*1a90*/  PRMT R26, R21, 0x7632, R26 ;  /* 0x00007632151a7816 */ /* 0x000fe4000000001a */
[----:B------:R-:W-:Y:S01]  /*1aa0*/  ISETP.GE.OR P4, PT, R82, UR9, P0 ;  /* 0x0000000952007c0c */ /* 0x000fe20008786670 */
[----:B------:R0:W-:Y:S01]  /*1ab0*/  @!P1 STS.U16 [R83+0x90], R23 ;  /* 0x0000901753009388 */ /* 0x0001e20000000400 */
[----:B------:R-:W-:-:S02]  /*1ac0*/  PRMT R20, RZ, 0x5410, RZ ;  /* 0x00005410ff147816 */ /* 0x000fc400000000ff */
[----:B------:R-:W-:Y:S01]  /*1ad0*/  PRMT R21, RZ, 0x5410, RZ ;  /* 0x00005410ff157816 */ /* 0x000fe200000000ff */
[----:B------:R0:W-:Y:S04]  /*1ae0*/  @!P2 STS.U16 [R83+0x120], R25 ;  /* 0x000120195300a388 */ /* 0x0001e80000000400 */
[----:B------:R0:W-:Y:S04]  /*1af0*/  @!P3 STS.U16 [R83+0x1b0], R26 ;  /* 0x0001b01a5300b388 */ /* 0x0001e80000000400 */
        /* <DEDUP_REMOVED lines=19> */
.L_x_14:
[----:B------:R-:W-:Y:S05]  /*1c30*/  BSYNC.RECONVERGENT B0 ;  /* 0x0000000000007941 */ /* 0x000fea0003800200 */
.L_x_13:
[C---:B------:R-:W-:Y:S01]  /*1c40*/  PRMT R92, R20.reuse, 0x7610, R92 ;  /* 0x00007610145c7816 */ /* 0x040fe2000000005c */
[----:B------:R-:W-:Y:S01]  /*1c50*/  @!P2 STS.U16 [R81+0x120], R21 ;  /* 0x000120155100a388 */ /* 0x000fe20000000400 */
[----:B------:R-:W-:Y:S01]  /*1c60*/  PRMT R93, R20, 0x7632, R93 ;  /* 0x00007632145d7816 */ /* 0x000fe2000000005d */
[----:B------:R-:W-:Y:S01]  /*1c70*/  UIADD3 UR5, UPT, UPT, UR4, 0x1f, URZ ;  /* 0x0000001f04057890 */ /* 0x000fe2000fffe0ff */
[----:B------:R-:W-:Y:S01]  /*1c80*/  PRMT R20, R21, 0x7632, R20 ;  /* 0x0000763215147816 */ /* 0x000fe20000000014 */
[----:B------:R-:W-:Y:S01]  /*1c90*/  @!P0 STS.U16 [R81], R92 ;  /* 0x0000005c51008388 */ /* 0x000fe20000000400 */
[----:B------:R-:W-:Y:S01]  /*1ca0*/  VIADD R80, R80, 0x20 ;  /* 0x0000002050507836 */ /* 0x000fe20000000000 */
[----:B------:R-:W-:Y:S01]  /*1cb0*/  UISETP.GE.AND UP0, UPT, UR5, UR12, UPT ;  /* 0x0000000c0500728c */ /* 0x000fe2000bf06270 */
[----:B------:R-:W-:Y:S01]  /*1cc0*/  VIADD R79, R79, 0x20 ;  /* 0x000000204f4f7836 */ /* 0x000fe20000000000 */
[----:B------:R-:W-:Y:S01]  /*1cd0*/  @!P1 STS.U16 [R81+0x90], R93 ;  /* 0x0000905d51009388 */ /* 0x000fe20000000400 */
[----:B------:R-:W-:Y:S01]  /*1ce0*/  VIADD R78, R78, 0x20 ;  /* 0x000000204e4e7836 */ /* 0x000fe20000000000 */
[----:B------:R-:W-:Y:S01]  /*1cf0*/  IADD3 R76, PT, PT, R76, 0x20, RZ ;  /* 0x000000204c4c7810 */ /* 0x000fe20007ffe0ff */
[----:B------:R-:W-:Y:S01]  /*1d00*/  VIADD R77, R77, 0x20 ;  /* 0x000000204d4d7836 */ /* 0x000fe20000000000 */
[----:B------:R-:W-:Y:S01]  /*1d10*/  @!P3 STS.U16 [R81+0x1b0], R20 ;  /* 0x0001b0145100b388 */ /* 0x000fe20000000400 */
[----:B------:R-:W-:Y:S01]  /*1d20*/  VIADD R75, R75, 0x20 ;  /* 0x000000204b4b7836 */ /* 0x000fe20000000000 */
[----:B------:R-:W-:Y:S01]  /*1d30*/  IADD3 R70, PT, PT, R70, 0x20, RZ ;  /* 0x0000002046467810 */ /* 0x000fe20007ffe0ff */
[----:B------:R-:W-:Y:S01]  /*1d40*/  VIADD R74, R74, 0x20 ;  /* 0x000000204a4a7836 */ /* 0x000fe20000000000 */
[----:B------:R-:W-:Y:S01]  /*1d50*/  BAR.SYNC.DEFER_BLOCKING 0x0 ;  /* 0x0000000000007b1d */ /* 0x000fe20000010000 */
[----:B------:R-:W-:Y:S01]  /*1d60*/  VIADD R73, R73, 0x20 ;  /* 0x0000002049497836 */ /* 0x000fe20000000000 */
[----:B------:R-:W-:Y:S01]  /*1d70*/  IADD3 R17, PT, PT, R17, 0x20, RZ ;  /* 0x0000002011117810 */ /* 0x000fe20007ffe0ff */
[----:B------:R-:W-:Y:S01]  /*1d80*/  VIADD R72, R72, 0x20 ;  /* 0x0000002048487836 */ /* 0x000fe20000000000 */
[----:B------:R-:W-:Y:S01]  /*1d90*/  UIADD3 UR4, UPT, UPT, UR4, 0x20, URZ ;  /* 0x0000002004047890 */ /* 0x000fe2000fffe0ff */
[----:B------:R-:W-:-:S02]  /*1da0*/  VIADD R71, R71, 0x20 ;  /* 0x0000002047477836 */ /* 0x000fc40000000000 */
[----:B------:R-:W-:Y:S02]  /*1db0*/  VIADD R69, R69, 0x20 ;  /* 0x0000002045457836 */ /* 0x000fe40000000000 */
[----:B------:R-:W-:Y:S02]  /*1dc0*/  VIADD R68, R68, 0x20 ;  /* 0x0000002044447836 */ /* 0x000fe40000000000 */
[----:B------:R-:W-:Y:S02]  /*1dd0*/  VIADD R67, R67, 0x20 ;  /* 0x0000002043437836 */ /* 0x000fe40000000000 */
[----:B------:R-:W-:Y:S02]  /*1de0*/  VIADD R66, R66, 0x20 ;  /* 0x0000002042427836 */ /* 0x000fe40000000000 */
[----:B------:R-:W-:Y:S02]  /*1df0*/  VIADD R65, R65, 0x20 ;  /* 0x0000002041417836 */ /* 0x000fe40000000000 */
[----:B------:R-:W-:-:S02]  /*1e00*/  VIADD R64, R64, 0x20 ;  /* 0x0000002040407836 */ /* 0x000fc40000000000 */
[----:B------:R-:W-:Y:S02]  /*1e10*/  VIADD R63, R63, 0x8 ;  /* 0x000000083f3f7836 */ /* 0x000fe40000000000 */
[----:B------:R-:W-:Y:S02]  /*1e20*/  VIADD R62, R62, 0x8 ;  /* 0x000000083e3e7836 */ /* 0x000fe40000000000 */
[----:B------:R-:W-:Y:S01]  /*1e30*/  VIADD R61, R61, 0x8 ;  /* 0x000000083d3d7836 */ /* 0x000fe20000000000 */
[----:B0-----:R-:W-:Y:S01]  /*1e40*/  LDSM.16.M88.4 R20, [R39] ;  /* 0x000000002714783b */ /* 0x001fe20000000200 */
[----:B------:R-:W-:-:S03]  /*1e50*/  VIADD R16, R16, 0x8 ;  /* 0x0000000810107836 */ /* 0x000fc60000000000 */
[----:B------:R-:W0:Y:S04]  /*1e60*/  LDSM.16.MT88.4 R24, [R19] ;  /* 0x000000001318783b */ /* 0x000e280000004200 */
[----:B------:R-:W1:Y:S04]  /*1e70*/  LDSM.16.M88.4 R28, [R57] ;  /* 0x00000000391c783b */ /* 0x000e680000000200 */
[----:B------:R-:W2:Y:S01]  /*1e80*/  LDSM.16.MT88.4 R32, [R37] ;  /* 0x000000002520783b */ /* 0x000ea20000004200 */
[-C--:B0-----:R-:W-:Y:S08]  /*1e90*/  HMMA.16816.F16 R44, R20, R24.reuse, R44 ;  /* 0x00000018142c723c */ /* 0x081ff0000000082c */
[----:B-1----:R-:W-:Y:S08]  /*1ea0*/  HMMA.16816.F16 R46, R28, R24, R46 ;  /* 0x000000181c2e723c */ /* 0x002ff0000000082e */
[C---:B------:R-:W-:Y:S08]  /*1eb0*/  HMMA.16816.F16 R42, R20.reuse, R26, R42 ;  /* 0x0000001a142a723c */ /* 0x040ff0000000082a */
[C---:B--2---:R-:W-:Y:S08]  /*1ec0*/  HMMA.16816.F16 R40, R20.reuse, R32, R40 ;  /* 0x000000201428723c */ /* 0x044ff00000000828 */
[----:B------:R-:W-:Y:S01]  /*1ed0*/  HMMA.16816.F16 R48, R20, R34, R48 ;  /* 0x000000221430723c */ /* 0x000fe20000000830 */
[----:B------:R-:W-:Y:S07]  /*1ee0*/  LDSM.16.M88.4 R20, [R56] ;  /* 0x000000003814783b */ /* 0x000fee0000000200 */
[C---:B------:R-:W-:Y:S01]  /*1ef0*/  HMMA.16816.F16 R50, R28.reuse, R26, R50 ;  /* 0x0000001a1c32723c */ /* 0x040fe20000000832 */
[----:B------:R-:W0:Y:S07]  /*1f00*/  LDSM.16.MT88.4 R24, [R36] ;  /* 0x000000002418783b */ /* 0x000e2e0000004200 */
[C---:B------:R-:W-:Y:S08]  /*1f10*/  HMMA.16816.F16 R52, R28.reuse, R32, R52 ;  /* 0x000000201c34723c */ /* 0x040ff00000000834 */
[----:B------:R-:W-:Y:S01]  /*1f20*/  HMMA.16816.F16 R54, R28, R34, R54 ;  /* 0x000000221c36723c */ /* 0x000fe20000000836 */
[----:B------:R-:W1:Y:S04]  /*1f30*/  LDSM.16.M88.4 R28, [R38] ;  /* 0x00000000261c783b */ /* 0x000e680000000200 */
[----:B------:R-:W2:Y:S03]  /*1f40*/  LDSM.16.MT88.4 R32, [R18] ;  /* 0x000000001220783b */ /* 0x000ea60000004200 */
[C---:B0-----:R-:W-:Y:S08]  /*1f50*/  HMMA.16816.F16 R44, R20.reuse, R24, R44 ;  /* 0x00000018142c723c */ /* 0x041ff0000000082c */
[----:B------:R-:W-:Y:S08]  /*1f60*/  HMMA.16816.F16 R42, R20, R26, R42 ;  /* 0x0000001a142a723c */ /* 0x000ff0000000082a */
[----:B-1----:R-:W-:Y:S08]  /*1f70*/  HMMA.16816.F16 R46, R28, R24, R46 ;  /* 0x000000181c2e723c */ /* 0x002ff0000000082e */
[C---:B--2---:R-:W-:Y:S08]  /*1f80*/  HMMA.16816.F16 R40, R20.reuse, R32, R40 ;  /* 0x000000201428723c */ /* 0x044ff00000000828 */
[----:B------:R-:W-:Y:S08]  /*1f90*/  HMMA.16816.F16 R48, R20, R34, R48 ;  /* 0x000000221430723c */ /* 0x000ff00000000830 */
[C---:B------:R-:W-:Y:S08]  /*1fa0*/  HMMA.16816.F16 R50, R28.reuse, R26, R50 ;  /* 0x0000001a1c32723c */ /* 0x040ff00000000832 */
[C---:B------:R-:W-:Y:S08]  /*1fb0*/  HMMA.16816.F16 R52, R28.reuse, R32, R52 ;  /* 0x000000201c34723c */ /* 0x040ff00000000834 */
[----:B------:R-:W-:Y:S01]  /*1fc0*/  HMMA.16816.F16 R54, R28, R34, R54 ;  /* 0x000000221c36723c */ /* 0x000fe20000000836 */
[----:B------:R-:W-:Y:S06]  /*1fd0*/  BAR.SYNC.DEFER_BLOCKING 0x0 ;  /* 0x0000000000007b1d */ /* 0x000fec0000010000 */
[----:B------:R-:W-:-:S13]  /*1fe0*/  BRA.U !UP0, `(.L_x_15) ;  /* 0xffffffe908dc7547 */ /* 0x000fda000b83ffff */
.L_x_6:
[----:B------:R-:W0:Y:S01]  /*1ff0*/  S2R R11, SR_LANEID ;  /* 0x00000000000b7919 */ /* 0x000e220000000000 */
[----:B------:R-:W1:Y:S01]  /*2000*/  LDCU UR4, c[0x0][0x398] ;  /* 0x00007300ff0477ac */ /* 0x000e620008000800 */
[----:B------:R-:W-:Y:S01]  /*2010*/  MOV R0, 0x400 ;  /* 0x0000040000007802 */ /* 0x000fe20000000f00 */
[--C-:B------:R-:W-:Y:S01]  /*2020*/  HADD2.F32 R4, -RZ, R42.reuse.H0_H0 ;  /* 0x2000002aff047230 */ /* 0x100fe20000004100 */
[----:B------:R-:W4:Y:S01]  /*2030*/  S2R R3, SR_CgaCtaId ;  /* 0x0000000000037919 */ /* 0x000f220000008800 */
[----:B------:R-:W-:Y:S01]  /*2040*/  HADD2.F32 R42, -RZ, R42.H1_H1 ;  /* 0x3000002aff2a7230 */ /* 0x000fe20000004100 */
[----:B------:R-:W-:Y:S01]  /*2050*/  IADD3 R0, PT, PT, R0, 0x2600, RZ ;  /* 0x0000260000007810 */ /* 0x000fe20007ffe0ff */
[----:B------:R-:W-:Y:S01]  /*2060*/  HADD2.F32 R2, -RZ, R45.H0_H0 ;  /* 0x2000002dff027230 */ /* 0x000fe20000004100 */
[----:B------:R-:W-:Y:S01]  /*2070*/  SHF.R.U32.HI R24, RZ, 0x5, R60 ;  /* 0x00000005ff187819 */ /* 0x000fe2000001163c */
[----:B------:R-:W-:Y:S01]  /*2080*/  HADD2.F32 R6, -RZ, R43.H0_H0 ;  /* 0x2000002bff067230 */ /* 0x000fe20000004100 */
[----:B------:R-:W-:Y:S01]  /*2090*/  SHF.R.U32.HI R20, RZ, 0x4, R91 ;  /* 0x00000004ff147819 */ /* 0x000fe2000001165b */
[----:B------:R-:W-:Y:S01]  /*20a0*/  HADD2.F32 R45, -RZ, R45.H1_H1 ;  /* 0x3000002dff2d7230 */ /* 0x000fe20000004100 */
[----:B------:R-:W-:Y:S01]  /*20b0*/  BSSY.RECONVERGENT B0, `(.L_x_16) ;  /* 0x0000072000007945 */ /* 0x000fe20003800200 */
[----:B------:R-:W-:Y:S01]  /*20c0*/  HADD2.F32 R43, -RZ, R43.H1_H1 ;  /* 0x3000002bff2b7230 */ /* 0x000fe20000004100 */
[----:B------:R-:W-:Y:S01]  /*20d0*/  MOV R36, R91 ;  /* 0x0000005b00247202 */ /* 0x000fe20000000f00 */
[----:B--2---:R-:W-:Y:S01]  /*20e0*/  IMAD R22, R59, 0x40, R20 ;  /* 0x000000403b167824 */ /* 0x004fe200078e0214 */
[----:B------:R-:W2:Y:S01]  /*20f0*/  LDCU UR5, c[0x0][0x39c] ;  /* 0x00007380ff0577ac */ /* 0x000ea20008000800 */
[----:B-1----:R-:W-:Y:S01]  /*2100*/  FMUL R4, R4, UR4 ;  /* 0x0000000404047c20 */ /* 0x002fe20008400000 */
[----:B------:R-:W-:Y:S01]  /*2110*/  FMUL R9, R42, UR4 ;  /* 0x000000042a097c20 */ /* 0x000fe20008400000 */
[----:B------:R-:W-:Y:S01]  /*2120*/  FMUL R2, R2, UR4 ;  /* 0x0000000402027c20 */ /* 0x000fe20008400000 */
[----:B------:R-:W-:Y:S01]  /*2130*/  FMUL R45, R45, UR4 ;  /* 0x000000042d2d7c20 */ /* 0x000fe20008400000 */
[----:B------:R-:W-:Y:S01]  /*2140*/  FMUL R6, R6, UR4 ;  /* 0x0000000406067c20 */ /* 0x000fe20008400000 */
[----:B------:R-:W-:-:S03]  /*2150*/  FMUL R43, R43, UR4 ;  /* 0x000000042b2b7c20 */ /* 0x000fc60008400000 */
[----:B------:R-:W-:Y:S02]  /*2160*/  F2FP.F16.F32.PACK_AB R45, R45, R2 ;  /* 0x000000022d2d723e */ /* 0x000fe400000000ff */
[----:B------:R-:W-:Y:S02]  /*2170*/  F2FP.F16.F32.PACK_AB R43, R43, R6 ;  /* 0x000000062b2b723e */ /* 0x000fe400000000ff */
[----:B------:R-:W-:Y:S02]  /*2180*/  LOP3.LUT R2, R91, 0x60, RZ, 0xfc, !PT ;  /* 0x000000605b027812 */ /* 0x000fe400078efcff */
[----:B0-----:R-:W-:Y:S02]  /*2190*/  SHF.R.U32.HI R8, RZ, 0x2, R11 ;  /* 0x00000002ff087819 */ /* 0x001fe4000001160b */
[----:B------:R-:W-:Y:S02]  /*21a0*/  LOP3.LUT R11, R11, 0x3, RZ, 0xc0, !PT ;  /* 0x000000030b0b7812 */ /* 0x000fe400078ec0ff */
[----:B----4-:R-:W-:Y:S01]  /*21b0*/  LEA R3, R3, R0, 0x18 ;  /* 0x0000000003037211 */ /* 0x010fe200078ec0ff */
[--C-:B------:R-:W-:Y:S01]  /*21c0*/  HADD2.F32 R0, -RZ, R44.reuse.H0_H0 ;  /* 0x2000002cff007230 */ /* 0x100fe20000004100 */
[----:B------:R-:W-:Y:S01]  /*21d0*/  LOP3.LUT R6, R91, 0x40, RZ, 0xfc, !PT ;  /* 0x000000405b067812 */ /* 0x000fe200078efcff */
[----:B------:R-:W-:-:S02]  /*21e0*/  HADD2.F32 R44, -RZ, R44.H1_H1 ;  /* 0x3000002cff2c7230 */ /* 0x000fc40000004100 */
[----:B------:R-:W-:Y:S01]  /*21f0*/  IMAD R10, R8, 0xc, R11 ;  /* 0x0000000c080a7824 */ /* 0x000fe200078e020b */
[----:B------:R-:W-:Y:S01]  /*2200*/  F2FP.F16.F32.PACK_AB R8, R9, R4 ;  /* 0x000000040908723e */ /* 0x000fe200000000ff */
[----:B------:R-:W-:Y:S01]  /*2210*/  FMUL R0, R0, UR4 ;  /* 0x0000000400007c20 */ /* 0x000fe20008400000 */
[----:B------:R-:W-:Y:S01]  /*2220*/  FMUL R5, R44, UR4 ;  /* 0x000000042c057c20 */ /* 0x000fe20008400000 */
[----:B------:R-:W-:Y:S01]  /*2230*/  IMAD.SHL.U32 R4, R60, 0x2, RZ ;  /* 0x000000023c047824 */ /* 0x000fe200078e00ff */
[----:B------:R-:W0:Y:S01]  /*2240*/  LDCU UR4, c[0x0][0x3a0] ;  /* 0x00007400ff0477ac */ /* 0x000e220008000800 */
[----:B------:R-:W-:Y:S01]  /*2250*/  LOP3.LUT R11, R91, 0x20, RZ, 0xfc, !PT ;  /* 0x000000205b0b7812 */ /* 0x000fe200078efcff */
[----:B------:R-:W-:Y:S01]  /*2260*/  IMAD R3, R24, 0x300, R3 ;  /* 0x0000030018037824 */ /* 0x000fe200078e0203 */
[----:B------:R-:W-:Y:S02]  /*2270*/  F2FP.F16.F32.PACK_AB R7, R5, R0 ;  /* 0x000000000507723e */ /* 0x000fe400000000ff */
[----:B------:R-:W-:Y:S01]  /*2280*/  LOP3.LUT R9, R4, 0x1e, RZ, 0xc0, !PT ;  /* 0x0000001e04097812 */ /* 0x000fe200078ec0ff */
[----:B------:R-:W-:Y:S01]  /*2290*/  IMAD.MOV.U32 R39, RZ, RZ, R3 ;  /* 0x000000ffff277224 */ /* 0x000fe200078e0003 */
[----:B------:R-:W-:-:S02]  /*22a0*/  SHF.R.U32.HI R0, RZ, 0x1, R60 ;  /* 0x00000001ff007819 */ /* 0x000fc4000001163c */
[----:B------:R-:W-:Y:S02]  /*22b0*/  SHF.R.U32.HI R4, RZ, 0x4, R2 ;  /* 0x00000004ff047819 */ /* 0x000fe40000011602 */
[----:B------:R-:W-:Y:S02]  /*22c0*/  SHF.R.U32.HI R6, RZ, 0x4, R6 ;  /* 0x00000004ff067819 */ /* 0x000fe40000011606 */
[----:B------:R-:W-:Y:S01]  /*22d0*/  SHF.R.U32.HI R16, RZ, 0x4, R11 ;  /* 0x00000004ff107819 */ /* 0x000fe2000001160b */
[----:B------:R-:W-:Y:S01]  /*22e0*/  IMAD.SHL.U32 R11, R24, 0x20, RZ ;  /* 0x00000020180b7824 */ /* 0x000fe200078e00ff */
[----:B------:R-:W-:Y:S01]  /*22f0*/  LOP3.LUT R5, R0, 0x20, RZ, 0xc0, !PT ;  /* 0x0000002000057812 */ /* 0x000fe200078ec0ff */
[C---:B------:R-:W-:Y:S01]  /*2300*/  IMAD R12, R59.reuse, 0x40, R4 ;  /* 0x000000403b0c7824 */ /* 0x040fe200078e0204 */
[----:B------:R-:W-:Y:S01]  /*2310*/  LEA R10, R10, R3, 0x2 ;  /* 0x000000030a0a7211 */ /* 0x000fe200078e10ff */
[----:B------:R-:W-:Y:S01]  /*2320*/  IMAD R14, R59, 0x40, R6 ;  /* 0x000000403b0e7824 */ /* 0x000fe200078e0206 */
[----:B------:R-:W-:Y:S01]  /*2330*/  LOP3.LUT R11, R11, 0x20, RZ, 0xc0, !PT ;  /* 0x000000200b0b7812 */ /* 0x000fe200078ec0ff */
[----:B------:R-:W-:Y:S01]  /*2340*/  IMAD R18, R59, 0x40, R16 ;  /* 0x000000403b127824 */ /* 0x000fe200078e0210 */
[----:B------:R-:W-:Y:S01]  /*2350*/  LOP3.LUT R60, R60, 0xf, RZ, 0xc0, !PT ;  /* 0x0000000f3c3c7812 */ /* 0x000fe200078ec0ff */
[--C-:B------:R-:W-:Y:S01]  /*2360*/  IMAD R2, R4, 0x30, R9.reuse ;  /* 0x0000003004027824 */ /* 0x100fe200078e0209 */
[----:B------:R1:W-:Y:S01]  /*2370*/  STS [R10], R7 ;  /* 0x000000070a007388 */ /* 0x0003e20000000800 */
[----:B------:R-:W-:-:S02]  /*2380*/  IMAD R4, R20, 0x30, R9 ;  /* 0x0000003014047824 */ /* 0x000fc400078e0209 */
[C---:B------:R-:W-:Y:S01]  /*2390*/  IMAD.IADD R20, R5.reuse, 0x1, R22 ;  /* 0x0000000105147824 */ /* 0x040fe200078e0216 */
[----:B------:R-:W-:Y:S01]  /*23a0*/  STS [R10+0x180], R45 ;  /* 0x0001802d0a007388 */ /* 0x000fe20000000800 */
[C---:B------:R-:W-:Y:S02]  /*23b0*/  IMAD.IADD R34, R5.reuse, 0x1, R12 ;  /* 0x0000000105227824 */ /* 0x040fe400078e020c */
[C---:B------:R-:W-:Y:S01]  /*23c0*/  IMAD.IADD R32, R5.reuse, 0x1, R14 ;  /* 0x0000000105207824 */ /* 0x040fe200078e020e */
[----:B------:R-:W-:Y:S01]  /*23d0*/  STS [R10+0x10], R8 ;  /* 0x000010080a007388 */ /* 0x000fe20000000800 */
[----:B------:R-:W-:Y:S02]  /*23e0*/  IMAD.IADD R30, R5, 0x1, R18 ;  /* 0x00000001051e7824 */ /* 0x000fe400078e0212 */
[----:B0-----:R-:W-:Y:S01]  /*23f0*/  IMAD R13, R20, UR4, RZ ;  /* 0x00000004140d7c24 */ /* 0x001fe2000f8e02ff */
[----:B------:R0:W-:Y:S01]  /*2400*/  STS [R10+0x190], R43 ;  /* 0x0001902b0a007388 */ /* 0x0001e20000000800 */
[----:B---3--:R-:W-:Y:S01]  /*2410*/  IMAD R21, R58, 0x40, R11 ;  /* 0x000000403a157824 */ /* 0x008fe200078e020b */
[----:B-1----:R-:W-:Y:S01]  /*2420*/  MOV R7, R32 ;  /* 0x0000002000077202 */ /* 0x002fe20000000f00 */
[----:B------:R-:W-:-:S02]  /*2430*/  IMAD R15, R34, UR4, RZ ;  /* 0x00000004220f7c24 */ /* 0x000fc4000f8e02ff */
[----:B------:R-:W-:Y:S02]  /*2440*/  IMAD R17, R32, UR4, RZ ;  /* 0x0000000420117c24 */ /* 0x000fe4000f8e02ff */
[----:B------:R-:W-:Y:S02]  /*2450*/  IMAD R19, R30, UR4, RZ ;  /* 0x000000041e137c24 */ /* 0x000fe4000f8e02ff */
[--C-:B------:R-:W-:Y:S02]  /*2460*/  IMAD R0, R6, 0x30, R9.reuse ;  /* 0x0000003006007824 */ /* 0x100fe400078e0209 */
[----:B------:R-:W-:Y:S02]  /*2470*/  IMAD R6, R16, 0x30, R9 ;  /* 0x0000003010067824 */ /* 0x000fe400078e0209 */
[----:B------:R-:W-:Y:S02]  /*2480*/  IMAD R18, R58, 0x40, R13 ;  /* 0x000000403a127824 */ /* 0x000fe400078e020d */
[----:B0-----:R-:W-:-:S02]  /*2490*/  IMAD.IADD R10, R21, 0x1, R60 ;  /* 0x00000001150a7824 */ /* 0x001fc400078e023c */
[----:B------:R-:W-:Y:S01]  /*24a0*/  IMAD R12, R58, 0x40, R15 ;  /* 0x000000403a0c7824 */ /* 0x000fe200078e020f */
[----:B------:R-:W-:Y:S01]  /*24b0*/  IADD3 R37, PT, PT, R60, R18, R11 ;  /* 0x000000123c257210 */ /* 0x000fe20007ffe00b */
[----:B------:R-:W-:Y:S01]  /*24c0*/  IMAD R14, R58, 0x40, R17 ;  /* 0x000000403a0e7824 */ /* 0x000fe200078e0211 */
[----:B------:R-:W-:Y:S01]  /*24d0*/  ISETP.GE.AND P0, PT, R10, UR4, PT ;  /* 0x000000040a007c0c */ /* 0x000fe2000bf06270 */
[----:B------:R-:W-:Y:S01]  /*24e0*/  IMAD R16, R58, 0x40, R19 ;  /* 0x000000403a107824 */ /* 0x000fe200078e0213 */
[C-C-:B------:R-:W-:Y:S01]  /*24f0*/  IADD3 R31, PT, PT, R60.reuse, R12, R11.reuse ;  /* 0x0000000c3c1f7210 */ /* 0x140fe20007ffe00b */
[----:B------:R-:W-:Y:S01]  /*2500*/  IMAD.MOV.U32 R9, RZ, RZ, R20 ;  /* 0x000000ffff097224 */ /* 0x000fe200078e0014 */
[C-C-:B------:R-:W-:Y:S01]  /*2510*/  IADD3 R33, PT, PT, R60.reuse, R14, R11.reuse ;  /* 0x0000000e3c217210 */ /* 0x140fe20007ffe00b */
[----:B------:R-:W-:Y:S01]  /*2520*/  IMAD.MOV.U32 R8, RZ, RZ, R34 ;  /* 0x000000ffff087224 */ /* 0x000fe200078e0022 */
[----:B------:R-:W-:Y:S01]  /*2530*/  IADD3 R35, PT, PT, R60, R16, R11 ;  /* 0x000000103c237210 */ /* 0x000fe20007ffe00b */
[----:B------:R-:W-:Y:S01]  /*2540*/  IMAD.MOV.U32 R5, RZ, RZ, R30 ;  /* 0x000000ffff057224 */ /* 0x000fe200078e001e */
[----:B--2---:R-:W-:-:S06]  /*2550*/  NOP ;  /* 0x0000000000007918 */ /* 0x004fcc0000000000 */
.L_x_17:
[----:B------:R-:W0:Y:S01]  /*2560*/  LDC R38, c[0x0][0x3a0] ;  /* 0x0000e800ff267b82 */ /* 0x000e220000000800 */
[C---:B------:R-:W-:Y:S01]  /*2570*/  ISETP.GE.OR P1, PT, R20.reuse, UR5, P0 ;  /* 0x0000000514007c0c */ /* 0x040fe20008726670 */
[----:B------:R-:W-:-:S12]  /*2580*/  VIADD R20, R20, 0x8 ;  /* 0x0000000814147836 */ /* 0x000fd80000000000 */
[----:B------:R-:W-:Y:S01]  /*2590*/  @!P1 IADD3 R12, PT, PT, R4, R39, RZ ;  /* 0x00000027040c9210 */ /* 0x000fe20007ffe0ff */
[----:B---3--:R-:W1:Y:S04]  /*25a0*/  @!P1 LDC.64 R24, c[0x0][0x390] ;  /* 0x0000e400ff189b82 */ /* 0x008e680000000a00 */
[----:B------:R2:W3:Y:S01]  /*25b0*/  @!P1 LDS.U16 R43, [R12] ;  /* 0x000000000c2b9984 */ /* 0x0004e20000000400 */
[----:B0-----:R-:W-:Y:S01]  /*25c0*/  ISETP.GE.AND P0, PT, R10, R38, PT ;  /* 0x000000260a00720c */ /* 0x001fe20003f06270 */
[----:B--2---:R-:W-:-:S03]  /*25d0*/  VIADD R12, R36, 0x80 ;  /* 0x00000080240c7836 */ /* 0x004fc60000000000 */
[C---:B------:R-:W-:Y:S01]  /*25e0*/  ISETP.GE.OR P2, PT, R30.reuse, UR5, P0 ;  /* 0x000000051e007c0c */ /* 0x040fe20008746670 */
[----:B------:R-:W-:Y:S01]  /*25f0*/  VIADD R30, R30, 0x8 ;  /* 0x000000081e1e7836 */ /* 0x000fe20000000000 */
[C---:B------:R-:W-:Y:S01]  /*2600*/  ISETP.GE.OR P3, PT, R32.reuse, UR5, P0 ;  /* 0x0000000520007c0c */ /* 0x040fe20008766670 */
[----:B------:R-:W-:Y:S01]  /*2610*/  VIADD R32, R32, 0x8 ;  /* 0x0000000820207836 */ /* 0x000fe20000000000 */
[C---:B------:R-:W-:Y:S01]  /*2620*/  ISETP.GE.OR P4, PT, R34.reuse, UR5, P0 ;  /* 0x0000000522007c0c */ /* 0x040fe20008786670 */
[----:B------:R-:W-:Y:S02]  /*2630*/  VIADD R34, R34, 0x8 ;  /* 0x0000000822227836 */ /* 0x000fe40000000000 */
[----:B-1----:R-:W-:-:S06]  /*2640*/  @!P1 IMAD.WIDE R24, R37, 0x2, R24 ;  /* 0x0000000225189825 */ /* 0x002fcc00078e0218 */
[----:B------:R-:W0:Y:S01]  /*2650*/  @!P2 LDC.64 R26, c[0x0][0x390] ;  /* 0x0000e400ff1aab82 */ /* 0x000e220000000a00 */
[--C-:B------:R-:W-:Y:S02]  /*2660*/  @!P2 IMAD.IADD R14, R6, 0x1, R39.reuse ;  /* 0x00000001060ea824 */ /* 0x100fe400078e0227 */
[--C-:B------:R-:W-:Y:S02]  /*2670*/  @!P3 IMAD.IADD R16, R0, 0x1, R39.reuse ;  /* 0x000000010010b824 */ /* 0x100fe400078e0227 */
[----:B------:R-:W-:Y:S01]  /*2680*/  @!P4 IMAD.IADD R18, R2, 0x1, R39 ;  /* 0x000000010212c824 */ /* 0x000fe200078e0227 */
[----:B------:R-:W1:Y:S02]  /*2690*/  @!P2 LDS.U16 R45, [R14] ;  /* 0x000000000e2da984 */ /* 0x000e640000000400 */
[----:B------:R-:W2:Y:S01]  /*26a0*/  @!P3 LDC.64 R28, c[0x0][0x390] ;  /* 0x0000e400ff1cbb82 */ /* 0x000ea20000000a00 */
[----:B------:R-:W-:Y:S01]  /*26b0*/  IMAD R37, R38, 0x8, R37 ;  /* 0x0000000826257824 */ /* 0x000fe200078e0225 */
[----:B------:R-:W4:Y:S01]  /*26c0*/  @!P3 LDS.U16 R57, [R16] ;  /* 0x000000001039b984 */ /* 0x000f220000000400 */
[----:B------:R-:W-:-:S03]  /*26d0*/  VIADD R39, R39, 0x180 ;  /* 0x0000018027277836 */ /* 0x000fc60000000000 */
[----:B------:R-:W5:Y:S02]  /*26e0*/  @!P4 LDS.U16 R59, [R18] ;  /* 0x00000000123bc984 */ /* 0x000f640000000400 */
[----:B------:R-:W1:Y:S02]  /*26f0*/  @!P4 LDC.64 R22, c[0x0][0x390] ;  /* 0x0000e400ff16cb82 */ /* 0x000e640000000a00 */
[----:B---3--:R3:W-:Y:S01]  /*2700*/  @!P1 STG.E.U16 desc[UR6][R24.64], R43 ;  /* 0x0000002b18009986 */ /* 0x0087e2000c101506 */
[----:B------:R-:W-:Y:S02]  /*2710*/  ISETP.GE.U32.AND P1, PT, R36, 0x80, PT ;  /* 0x000000802400780c */ /* 0x000fe40003f26070 */
[----:B------:R-:W-:Y:S01]  /*2720*/  MOV R36, R12 ;  /* 0x0000000c00247202 */ /* 0x000fe20000000f00 */
[----:B0-----:R-:W-:Y:S01]  /*2730*/  @!P2 IMAD.WIDE R26, R35, 0x2, R26 ;  /* 0x00000002231aa825 */ /* 0x001fe200078e021a */
[----:B------:R-:W-:-:S03]  /*2740*/  LEA R35, R38, R35, 0x3 ;  /* 0x0000002326237211 */ /* 0x000fc600078e18ff */
[----:B--2---:R-:W-:-:S04]  /*2750*/  @!P3 IMAD.WIDE R28, R33, 0x2, R28 ;  /* 0x00000002211cb825 */ /* 0x004fc800078e021c */
[----:B------:R-:W-:Y:S02]  /*2760*/  IMAD R33, R38, 0x8, R33 ;  /* 0x0000000826217824 */ /* 0x000fe400078e0221 */
[----:B-1----:R-:W-:-:S04]  /*2770*/  @!P4 IMAD.WIDE R22, R31, 0x2, R22 ;  /* 0x000000021f16c825 */ /* 0x002fc800078e0216 */
[----:B------:R-:W-:Y:S01]  /*2780*/  IMAD R31, R38, 0x8, R31 ;  /* 0x00000008261f7824 */ /* 0x000fe200078e021f */
[----:B------:R3:W-:Y:S04]  /*2790*/  @!P2 STG.E.U16 desc[UR6][R26.64], R45 ;  /* 0x0000002d1a00a986 */ /* 0x0007e8000c101506 */
[----:B----4-:R3:W-:Y:S04]  /*27a0*/  @!P3 STG.E.U16 desc[UR6][R28.64], R57 ;  /* 0x000000391c00b986 */ /* 0x0107e8000c101506 */
[----:B-----5:R3:W-:Y:S01]  /*27b0*/  @!P4 STG.E.U16 desc[UR6][R22.64], R59 ;  /* 0x0000003b1600c986 */ /* 0x0207e2000c101506 */
[----:B------:R-:W-:Y:S05]  /*27c0*/  @!P1 BRA `(.L_x_17) ;  /* 0xfffffffc00649947 */ /* 0x000fea000383ffff */
[----:B------:R-:W-:Y:S05]  /*27d0*/  BSYNC.RECONVERGENT B0 ;  /* 0x0000000000007941 */ /* 0x000fea0003800200 */
.L_x_16:
[----:B------:R-:W0:Y:S01]  /*27e0*/  S2R R12, SR_LANEID ;  /* 0x00000000000c7919 */ /* 0x000e220000000000 */
[----:B------:R-:W1:Y:S01]  /*27f0*/  LDCU UR4, c[0x0][0x398] ;  /* 0x00007300ff0477ac */ /* 0x000e620008000800 */
[--C-:B------:R-:W-:Y:S01]  /*2800*/  HADD2.F32 R16, -RZ, R48.reuse.H0_H0 ;  /* 0x20000030ff107230 */ /* 0x100fe20000004100 */
[----:B------:R-:W-:Y:S01]  /*2810*/  BSSY.RECONVERGENT B0, `(.L_x_18) ;  /* 0x0000063000007945 */ /* 0x000fe20003800200 */
[--C-:B------:R-:W-:Y:S01]  /*2820*/  HADD2.F32 R18, -RZ, R49.reuse.H0_H0 ;  /* 0x20000031ff127230 */ /* 0x100fe20000004100 */
[----:B---3--:R-:W-:Y:S01]  /*2830*/  MOV R24, R5 ;  /* 0x0000000500187202 */ /* 0x008fe20000000f00 */
[----:B------:R-:W-:Y:S02]  /*2840*/  HADD2.F32 R48, -RZ, R48.H1_H1 ;  /* 0x30000030ff307230 */ /* 0x000fe40000004100 */
[----:B------:R-:W-:Y:S02]  /*2850*/  HADD2.F32 R49, -RZ, R49.H1_H1 ;  /* 0x30000031ff317230 */ /* 0x000fe40000004100 */
[----:B------:R-:W-:-:S02]  /*2860*/  IMAD.MOV.U32 R22, RZ, RZ, R9 ;  /* 0x000000ffff167224 */ /* 0x000fc400078e0009 */
[----:B------:R-:W-:Y:S02]  /*2870*/  IMAD.MOV.U32 R27, RZ, RZ, R3 ;  /* 0x000000ffff1b7224 */ /* 0x000fe400078e0003 */
[----:B------:R-:W-:Y:S02]  /*2880*/  IMAD.MOV.U32 R26, RZ, RZ, R91 ;  /* 0x000000ffff1a7224 */ /* 0x000fe400078e005b */
[----:B-1----:R-:W-:Y:S01]  /*2890*/  FMUL R16, R16, UR4 ;  /* 0x0000000410107c20 */ /* 0x002fe20008400000 */
[----:B------:R-:W-:Y:S01]  /*28a0*/  FMUL R25, R48, UR4 ;  /* 0x0000000430197c20 */ /* 0x000fe20008400000 */
[----:B------:R-:W-:Y:S01]  /*28b0*/  FMUL R18, R18, UR4 ;  /* 0x0000000412127c20 */ /* 0x000fe20008400000 */
[----:B------:R-:W-:-:S03]  /*28c0*/  FMUL R49, R49, UR4 ;  /* 0x0000000431317c20 */ /* 0x000fc60008400000 */
[----:B------:R-:W-:Y:S01]  /*28d0*/  F2FP.F16.F32.PACK_AB R16, R25, R16 ;  /* 0x000000101910723e */ /* 0x000fe200000000ff */
[----:B------:R-:W-:Y:S01]  /*28e0*/  IMAD.MOV.U32 R25, RZ, RZ, R7 ;  /* 0x000000ffff197224 */ /* 0x000fe200078e0007 */
[----:B------:R-:W-:Y:S02]  /*28f0*/  F2FP.F16.F32.PACK_AB R18, R49, R18 ;  /* 0x000000123112723e */ /* 0x000fe400000000ff */
[----:B0-----:R-:W-:Y:S02]  /*2900*/  SHF.R.U32.HI R14, RZ, 0x2, R12 ;  /* 0x00000002ff0e7819 */ /* 0x001fe4000001160c */
[----:B------:R-:W-:Y:S01]  /*2910*/  LOP3.LUT R23, R12, 0x3, RZ, 0xc0, !PT ;  /* 0x000000030c177812 */ /* 0x000fe200078ec0ff */
[--C-:B------:R-:W-:Y:S02]  /*2920*/  HADD2.F32 R12, -RZ, R40.reuse.H0_H0 ;  /* 0x20000028ff0c7230 */ /* 0x100fe40000004100 */
[----:B------:R-:W-:Y:S02]  /*2930*/  HADD2.F32 R40, -RZ, R40.H1_H1 ;  /* 0x30000028ff287230 */ /* 0x000fe40000004100 */
[----:B------:R-:W-:-:S02]  /*2940*/  IMAD R20, R14, 0xc, R23 ;  /* 0x0000000c0e147824 */ /* 0x000fc400078e0217 */
[----:B------:R-:W-:Y:S01]  /*2950*/  FMUL R12, R12, UR4 ;  /* 0x000000040c0c7c20 */ /* 0x000fe20008400000 */
[--C-:B------:R-:W-:Y:S02]  /*2960*/  HADD2.F32 R14, -RZ, R41.reuse.H0_H0 ;  /* 0x20000029ff0e7230 */ /* 0x100fe40000004100 */
[----:B------:R-:W-:Y:S01]  /*2970*/  FMUL R23, R40, UR4 ;  /* 0x0000000428177c20 */ /* 0x000fe20008400000 */
[----:B------:R-:W-:Y:S02]  /*2980*/  HADD2.F32 R41, -RZ, R41.H1_H1 ;  /* 0x30000029ff297230 */ /* 0x000fe40000004100 */
[----:B------:R-:W-:Y:S02]  /*2990*/  IMAD.U32 R20, R20, 0x4, R3 ;  /* 0x0000000414147824 */ /* 0x000fe400078e0003 */
[----:B------:R-:W-:Y:S01]  /*29a0*/  FMUL R14, R14, UR4 ;  /* 0x000000040e0e7c20 */ /* 0x000fe20008400000 */
[----:B------:R-:W-:Y:S01]  /*29b0*/  F2FP.F16.F32.PACK_AB R23, R23, R12 ;  /* 0x0000000c1717723e */ /* 0x000fe200000000ff */
[----:B------:R-:W-:Y:S01]  /*29c0*/  FMUL R41, R41, UR4 ;  /* 0x0000000429297c20 */ /* 0x000fe20008400000 */
[----:B------:R-:W-:Y:S01]  /*29d0*/  VIADD R12, R10, 0x10 ;  /* 0x000000100a0c7836 */ /* 0x000fe20000000000 */
[----:B------:R0:W-:Y:S01]  /*29e0*/  STS [R20+0x10], R16 ;  /* 0x0000101014007388 */ /* 0x0001e20000000800 */
[----:B------:R-:W1:Y:S02]  /*29f0*/  LDCU.64 UR4, c[0x0][0x390] ;  /* 0x00007200ff0477ac */ /* 0x000e640008000a00 */
[----:B------:R-:W-:Y:S01]  /*2a00*/  F2FP.F16.F32.PACK_AB R41, R41, R14 ;  /* 0x0000000e2929723e */ /* 0x000fe200000000ff */
[----:B------:R2:W-:Y:S01]  /*2a10*/  STS [R20], R23 ;  /* 0x0000001714007388 */ /* 0x0005e20000000800 */
[----:B------:R-:W-:-:S02]  /*2a20*/  IADD3 R14, P1, PT, R21, R60, RZ ;  /* 0x0000003c150e7210 */ /* 0x000fc40007f3e0ff */
[----:B------:R-:W-:Y:S01]  /*2a30*/  ISETP.GE.AND P0, PT, R12, R38, PT ;  /* 0x000000260c00720c */ /* 0x000fe20003f06270 */
[----:B------:R3:W-:Y:S01]  /*2a40*/  STS [R20+0x180], R41 ;  /* 0x0001802914007388 */ /* 0x0007e20000000800 */
[----:B0-----:R-:W-:-:S03]  /*2a50*/  LEA.HI.X.SX32 R16, R21, RZ, 0x1, P1 ;  /* 0x000000ff15107211 */ /* 0x001fc600008f0eff */
[----:B------:R3:W-:Y:S01]  /*2a60*/  STS [R20+0x190], R18 ;  /* 0x0001901214007388 */ /* 0x0007e20000000800 */
[----:B--2---:R-:W-:Y:S01]  /*2a70*/  IMAD.MOV.U32 R23, RZ, RZ, R8 ;  /* 0x000000ffff177224 */ /* 0x004fe200078e0008 */
[----:B------:R-:W-:-:S06]  /*2a80*/  NOP ;  /* 0x0000000000007918 */ /* 0x000fcc0000000000 */
.L_x_27:
[----:B0123--:R-:W0:Y:S01]  /*2a90*/  LDC R20, c[0x0][0x39c] ;  /* 0x0000e700ff147b82 */ /* 0x00fe220000000800 */
[----:B------:R-:W-:Y:S07]  /*2aa0*/  BSSY.RECONVERGENT B1, `(.L_x_19) ;  /* 0x000000f000017945 */ /* 0x000fee0003800200 */
[----:B------:R-:W2:Y:S01]  /*2ab0*/  LDC R18, c[0x0][0x3a0] ;  /* 0x0000e800ff127b82 */ /* 0x000ea20000000800 */
[----:B0-----:R-:W-:Y:S02]  /*2ac0*/  ISETP.GE.OR P1, PT, R22, R20, P0 ;  /* 0x000000141600720c */ /* 0x001fe40000726670 */
[----:B--2---:R-:W-:-:S04]  /*2ad0*/  ISETP.GE.AND P0, PT, R12, R18, PT ;  /* 0x000000120c00720c */ /* 0x004fc80003f06270 */
[-C--:B------:R-:W-:Y:S02]  /*2ae0*/  ISETP.GE.OR P2, PT, R24, R20.reuse, P0 ;  /* 0x000000141800720c */ /* 0x080fe40000746670 */
[-C--:B------:R-:W-:Y:S02]  /*2af0*/  ISETP.GE.OR P3, PT, R25, R20.reuse, P0 ;  /* 0x000000141900720c */ /* 0x080fe40000766670 */
[----:B------:R-:W-:-:S03]  /*2b00*/  ISETP.GE.OR P4, PT, R23, R20, P0 ;  /* 0x000000141700720c */ /* 0x000fc60000786670 */
[----:B------:R-:W-:Y:S10]  /*2b10*/  @P1 BRA `(.L_x_20) ;  /* 0x00000000001c1947 */ /* 0x000ff40003800000 */
[----:B------:R-:W-:Y:S01]  /*2b20*/  IMAD.IADD R28, R4, 0x1, R27 ;  /* 0x00000001041c7824 */ /* 0x000fe200078e021b */
[----:B------:R-:W-:-:S04]  /*2b30*/  IADD3 R21, P1, PT, R13, R14, RZ ;  /* 0x0000000e0d157210 */ /* 0x000fc80007f3e0ff */
[----:B------:R-:W0:Y:S01]  /*2b40*/  LDS.U16 R29, [R28] ;  /* 0x000000001c1d7984 */ /* 0x000e220000000400 */
[----:B------:R-:W-:Y:S02]  /*2b50*/  LEA.HI.X.SX32 R30, R13, R16, 0x1, P1 ;  /* 0x000000100d1e7211 */ /* 0x000fe400008f0eff */
[----:B-1----:R-:W-:-:S04]  /*2b60*/  LEA R20, P1, R21, UR4, 0x1 ;  /* 0x0000000415147c11 */ /* 0x002fc8000f8208ff */
[----:B------:R-:W-:-:S05]  /*2b70*/  LEA.HI.X R21, R21, UR5, R30, 0x1, P1 ;  /* 0x0000000515157c11 */ /* 0x000fca00088f0c1e */
[----:B0-----:R0:W-:Y:S04]  /*2b80*/  STG.E.U16 desc[UR6][R20.64+0x20], R29 ;  /* 0x0000201d14007986 */ /* 0x0011e8000c101506 */
.L_x_20:
[----:B-1----:R-:W-:Y:S05]  /*2b90*/  BSYNC.RECONVERGENT B1 ;  /* 0x0000000000017941 */ /* 0x002fea0003800200 */
.L_x_19:
[----:B------:R-:W-:Y:S04]  /*2ba0*/  BSSY.RECONVERGENT B1, `(.L_x_21) ;  /* 0x0000009000017945 */ /* 0x000fe80003800200 */
[----:B------:R-:W-:Y:S05]  /*2bb0*/  @P2 BRA `(.L_x_22) ;  /* 0x00000000001c2947 */ /* 0x000fea0003800000 */
[----:B------:R-:W-:Y:S02]  /*2bc0*/  IADD3 R28, PT, PT, R6, R27, RZ ;  /* 0x0000001b061c7210 */ /* 0x000fe40007ffe0ff */
[----:B0-----:R-:W-:-:S03]  /*2bd0*/  IADD3 R21, P1, PT, R19, R14, RZ ;  /* 0x0000000e13157210 */ /* 0x001fc60007f3e0ff */
[----:B------:R-:W0:Y:S01]  /*2be0*/  LDS.U16 R29, [R28] ;  /* 0x000000001c1d7984 */ /* 0x000e220000000400 */
[----:B------:R-:W-:Y:S02]  /*2bf0*/  LEA.HI.X.SX32 R30, R19, R16, 0x1, P1 ;  /* 0x00000010131e7211 */ /* 0x000fe400008f0eff */
[----:B------:R-:W-:-:S04]  /*2c00*/  LEA R20, P1, R21, UR4, 0x1 ;  /* 0x0000000415147c11 */ /* 0x000fc8000f8208ff */
[----:B------:R-:W-:-:S05]  /*2c10*/  LEA.HI.X R21, R21, UR5, R30, 0x1, P1 ;  /* 0x0000000515157c11 */ /* 0x000fca00088f0c1e */
[----:B0-----:R1:W-:Y:S04]  /*2c20*/  STG.E.U16 desc[UR6][R20.64+0x20], R29 ;  /* 0x0000201d14007986 */ /* 0x0013e8000c101506 */
.L_x_22:
[----:B------:R-:W-:Y:S05]  /*2c30*/  BSYNC.RECONVERGENT B1 ;  /* 0x0000000000017941 */ /* 0x000fea0003800200 */
.L_x_21:
[----:B------:R-:W-:Y:S04]  /*2c40*/  BSSY.RECONVERGENT B1, `(.L_x_23) ;  /* 0x0000009000017945 */ /* 0x000fe80003800200 */
[----:B------:R-:W-:Y:S05]  /*2c50*/  @P3 BRA `(.L_x_24) ;  /* 0x00000000001c3947 */ /* 0x000fea0003800000 */
[----:B------:R-:W-:Y:S01]  /*2c60*/  IMAD.IADD R28, R0, 0x1, R27 ;  /* 0x00000001001c7824 */ /* 0x000fe200078e021b */
[----:B01----:R-:W-:-:S04]  /*2c70*/  IADD3 R21, P1, PT, R17, R14, RZ ;  /* 0x0000000e11157210 */ /* 0x003fc80007f3e0ff */
[----:B------:R-:W0:Y:S01]  /*2c80*/  LDS.U16 R29, [R28] ;  /* 0x000000001c1d7984 */ /* 0x000e220000000400 */
[----:B------:R-:W-:Y:S02]  /*2c90*/  LEA.HI.X.SX32 R30, R17, R16, 0x1, P1 ;  /* 0x00000010111e7211 */ /* 0x000fe400008f0eff */
[----:B------:R-:W-:-:S04]  /*2ca0*/  LEA R20, P1, R21, UR4, 0x1 ;  /* 0x0000000415147c11 */ /* 0x000fc8000f8208ff */
[----:B------:R-:W-:-:S05]  /*2cb0*/  LEA.HI.X R21, R21, UR5, R30, 0x1, P1 ;  /* 0x0000000515157c11 */ /* 0x000fca00088f0c1e */
[----:B0-----:R2:W-:Y:S04]  /*2cc0*/  STG.E.U16 desc[UR6][R20.64+0x20], R29 ;  /* 0x0000201d14007986 */ /* 0x0015e8000c101506 */
.L_x_24:
[----:B------:R-:W-:Y:S05]  /*2cd0*/  BSYNC.RECONVERGENT B1 ;  /* 0x0000000000017941 */ /* 0x000fea0003800200 */
.L_x_23:
[----:B------:R-:W-:Y:S04]  /*2ce0*/  BSSY.RECONVERGENT B1, `(.L_x_25) ;  /* 0x0000009000017945 */ /* 0x000fe80003800200 */
[----:B------:R-:W-:Y:S05]  /*2cf0*/  @P4 BRA `(.L_x_26) ;  /* 0x00000000001c4947 */ /* 0x000fea0003800000 */
[----:B------:R-:W-:Y:S01]  /*2d00*/  IMAD.IADD R28, R2, 0x1, R27 ;  /* 0x00000001021c7824 */ /* 0x000fe200078e021b */
[----:B012---:R-:W-:-:S04]  /*2d10*/  IADD3 R21, P1, PT, R15, R14, RZ ;  /* 0x0000000e0f157210 */ /* 0x007fc80007f3e0ff */
[----:B------:R-:W0:Y:S01]  /*2d20*/  LDS.U16 R29, [R28] ;  /* 0x000000001c1d7984 */ /* 0x000e220000000400 */
[----:B------:R-:W-:Y:S02]  /*2d30*/  LEA.HI.X.SX32 R30, R15, R16, 0x1, P1 ;  /* 0x000000100f1e7211 */ /* 0x000fe400008f0eff */
[----:B------:R-:W-:-:S04]  /*2d40*/  LEA R20, P1, R21, UR4, 0x1 ;  /* 0x0000000415147c11 */ /* 0x000fc8000f8208ff */
[----:B------:R-:W-:-:S05]  /*2d50*/  LEA.HI.X R21, R21, UR5, R30, 0x1, P1 ;  /* 0x0000000515157c11 */ /* 0x000fca00088f0c1e */
[----:B0-----:R3:W-:Y:S04]  /*2d60*/  STG.E.U16 desc[UR6][R20.64+0x20], R29 ;  /* 0x0000201d14007986 */ /* 0x0017e8000c101506 */
.L_x_26:
[----:B------:R-:W-:Y:S05]  /*2d70*/  BSYNC.RECONVERGENT B1 ;  /* 0x0000000000017941 */ /* 0x000fea0003800200 */
.L_x_25:
[----:B------:R-:W-:Y:S01]  /*2d80*/  ISETP.GE.U32.AND P1, PT, R26, 0x80, PT ;  /* 0x000000801a00780c */ /* 0x000fe20003f26070 */
[----:B------:R-:W-:Y:S01]  /*2d90*/  VIADD R27, R27, 0x180 ;  /* 0x000001801b1b7836 */ /* 0x000fe20000000000 */
[C---:B------:R-:W-:Y:S01]  /*2da0*/  LEA R17, R18.reuse, R17, 0x3 ;  /* 0x0000001112117211 */ /* 0x040fe200078e18ff */
[----:B------:R-:W-:Y:S01]  /*2db0*/  IMAD R15, R18, 0x8, R15 ;  /* 0x00000008120f7824 */ /* 0x000fe200078e020f */
[----:B------:R-:W-:Y:S01]  /*2dc0*/  IADD3 R22, PT, PT, R22, 0x8, RZ ;  /* 0x0000000816167810 */ /* 0x000fe20007ffe0ff */
[----:B------:R-:W-:Y:S02]  /*2dd0*/  VIADD R23, R23, 0x8 ;  /* 0x0000000817177836 */ /* 0x000fe40000000000 */
[----:B------:R-:W-:Y:S02]  /*2de0*/  VIADD R25, R25, 0x8 ;  /* 0x0000000819197836 */ /* 0x000fe40000000000 */
[----:B------:R-:W-:Y:S02]  /*2df0*/  IMAD R19, R18, 0x8, R19 ;  /* 0x0000000812137824 */ /* 0x000fe400078e0213 */
[----:B------:R-:W-:-:S02]  /*2e00*/  VIADD R26, R26, 0x80 ;  /* 0x000000801a1a7836 */ /* 0x000fc40000000000 */
[----:B------:R-:W-:Y:S02]  /*2e10*/  VIADD R24, R24, 0x8 ;  /* 0x0000000818187836 */ /* 0x000fe40000000000 */
[----:B------:R-:W-:Y:S01]  /*2e20*/  IMAD R13, R18, 0x8, R13 ;  /* 0x00000008120d7824 */ /* 0x000fe200078e020d */
[----:B------:R-:W-:Y:S06]  /*2e30*/  @!P1 BRA `(.L_x_27) ;  /* 0xfffffffc00149947 */ /* 0x000fec000383ffff */
[----:B------:R-:W-:Y:S05]  /*2e40*/  BSYNC.RECONVERGENT B0 ;  /* 0x0000000000007941 */ /* 0x000fea0003800200 */
.L_x_18:
[----:B------:R-:W4:Y:S01]  /*2e50*/  S2R R13, SR_LANEID ;  /* 0x00000000000d7919 */ /* 0x000f220000000000 */
[----:B------:R-:W5:Y:S01]  /*2e60*/  LDCU UR4, c[0x0][0x398] ;  /* 0x00007300ff0477ac */ /* 0x000f620008000800 */
[--C-:B------:R-:W-:Y:S01]  /*2e70*/  HADD2.F32 R17, -RZ, R50.reuse.H0_H0 ;  /* 0x20000032ff117230 */ /* 0x100fe20000004100 */
[----:B------:R-:W-:Y:S01]  /*2e80*/  ISETP.GE.AND P0, PT, R10, R18, PT ;  /* 0x000000120a00720c */ /* 0x000fe20003f06270 */
[----:B------:R-:W-:Y:S01]  /*2e90*/  HADD2.F32 R50, -RZ, R50.H1_H1 ;  /* 0x30000032ff327230 */ /* 0x000fe20000004100 */
[----:B------:R-:W-:Y:S01]  /*2ea0*/  BSSY.RECONVERGENT B0, `(.L_x_28) ;  /* 0x000005d000007945 */ /* 0x000fe20003800200 */
[--C-:B------:R-:W-:Y:S01]  /*2eb0*/  HADD2.F32 R19, -RZ, R51.reuse.H0_H0 ;  /* 0x20000033ff137230 */ /* 0x100fe20000004100 */
[----:B------:R-:W-:Y:S01]  /*2ec0*/  MOV R30, R7 ;  /* 0x00000007001e7202 */ /* 0x000fe20000000f00 */
[----:B------:R-:W-:Y:S02]  /*2ed0*/  HADD2.F32 R51, -RZ, R51.H1_H1 ;  /* 0x30000033ff337230 */ /* 0x000fe40000004100 */
[----:B------:R-:W-:-:S02]  /*2ee0*/  IMAD.MOV.U32 R28, RZ, RZ, R5 ;  /* 0x000000ffff1c7224 */ /* 0x000fc400078e0005 */
[----:B------:R-:W-:Y:S02]  /*2ef0*/  IMAD.MOV.U32 R32, RZ, RZ, R8 ;  /* 0x000000ffff207224 */ /* 0x000fe400078e0008 */
[----:B------:R-:W-:Y:S02]  /*2f00*/  IMAD.MOV.U32 R35, RZ, RZ, R3 ;  /* 0x000000ffff237224 */ /* 0x000fe400078e0003 */
[----:B------:R-:W-:Y:S02]  /*2f10*/  IMAD.MOV.U32 R34, RZ, RZ, R91 ;  /* 0x000000ffff227224 */ /* 0x000fe400078e005b */
[----:B-----5:R-:W-:Y:S01]  /*2f20*/  FMUL R17, R17, UR4 ;  /* 0x0000000411117c20 */ /* 0x020fe20008400000 */
[----:B------:R-:W-:Y:S01]  /*2f30*/  FMUL R50, R50, UR4 ;  /* 0x0000000432327c20 */ /* 0x000fe20008400000 */
[----:B------:R-:W-:Y:S01]  /*2f40*/  FMUL R19, R19, UR4 ;  /* 0x0000000413137c20 */ /* 0x000fe20008400000 */
[----:B------:R-:W-:-:S03]  /*2f50*/  FMUL R22, R51, UR4 ;  /* 0x0000000433167c20 */ /* 0x000fc60008400000 */
[----:B------:R-:W-:Y:S01]  /*2f60*/  F2FP.F16.F32.PACK_AB R50, R50, R17 ;  /* 0x000000113232723e */ /* 0x000fe200000000ff */
[----:B------:R-:W-:Y:S01]  /*2f70*/  VIADD R17, R5, 0x10 ;  /* 0x0000001005117836 */ /* 0x000fe20000000000 */
[----:B------:R-:W-:Y:S01]  /*2f80*/  F2FP.F16.F32.PACK_AB R22, R22, R19 ;  /* 0x000000131616723e */ /* 0x000fe200000000ff */
[----:B------:R-:W-:Y:S02]  /*2f90*/  VIADD R19, R9, 0x10 ;  /* 0x0000001009137836 */ /* 0x000fe40000000000 */
[-C--:B------:R-:W-:Y:S01]  /*2fa0*/  IMAD R17, R17, R18.reuse, RZ ;  /* 0x0000001211117224 */ /* 0x080fe200078e02ff */
[----:B----4-:R-:W-:Y:S01]  /*2fb0*/  SHF.R.U32.HI R15, RZ, 0x2, R13 ;  /* 0x00000002ff0f7819 */ /* 0x010fe2000001160d */
[----:B------:R-:W-:Y:S01]  /*2fc0*/  IMAD R19, R19, R18, RZ ;  /* 0x0000001213137224 */ /* 0x000fe200078e02ff */
[----:B0123--:R-:W-:Y:S01]  /*2fd0*/  LOP3.LUT R20, R13, 0x3, RZ, 0xc0, !PT ;  /* 0x000000030d147812 */ /* 0x00ffe200078ec0ff */
[--C-:B------:R-:W-:Y:S02]  /*2fe0*/  HADD2.F32 R13, -RZ, R46.reuse.H0_H0 ;  /* 0x2000002eff0d7230 */ /* 0x100fe40000004100 */
[----:B------:R-:W-:-:S02]  /*2ff0*/  HADD2.F32 R46, -RZ, R46.H1_H1 ;  /* 0x3000002eff2e7230 */ /* 0x000fc40000004100 */
[----:B------:R-:W-:Y:S02]  /*3000*/  IMAD R24, R15, 0xc, R20 ;  /* 0x0000000c0f187824 */ /* 0x000fe400078e0214 */
        /* <DEDUP_REMOVED lines=9> */
[----:B------:R-:W-:Y:S01]  /*30a0*/  STS [R21+0x10], R50 ;  /* 0x0000103215007388 */ /* 0x000fe20000000800 */
[----:B------:R-:W0:Y:S02]  /*30b0*/  LDCU UR4, c[0x0][0x39c] ;  /* 0x00007380ff0477ac */ /* 0x000e240008000800 */
[----:B------:R-:W-:Y:S01]  /*30c0*/  F2FP.F16.F32.PACK_AB R20, R20, R15 ;  /* 0x0000000f1414723e */ /* 0x000fe200000000ff */
[----:B------:R-:W-:Y:S01]  /*30d0*/  VIADD R15, R7, 0x10 ;  /* 0x00000010070f7836 */ /* 0x000fe20000000000 */
[----:B------:R-:W-:Y:S01]  /*30e0*/  STS [R21], R46 ;  /* 0x0000002e15007388 */ /* 0x000fe20000000800 */
[----:B------:R-:W-:-:S02]  /*30f0*/  IMAD R13, R13, R18, RZ ;  /* 0x000000120d0d7224 */ /* 0x000fc400078e02ff */
[----:B------:R-:W-:Y:S01]  /*3100*/  IMAD R15, R15, R18, RZ ;  /* 0x000000120f0f7224 */ /* 0x000fe200078e02ff */
[----:B------:R1:W-:Y:S02]  /*3110*/  STS [R21+0x180], R20 ;  /* 0x0001801415007388 */ /* 0x0003e40000000800 */
[----:B------:R-:W-:Y:S02]  /*3120*/  LEA R18, R58, R13, 0x6 ;  /* 0x0000000d3a127211 */ /* 0x000fe400078e30ff */
[----:B------:R2:W-:Y:S02]  /*3130*/  STS [R21+0x190], R22 ;  /* 0x0001901615007388 */ /* 0x0005e40000000800 */
[----:B------:R-:W-:Y:S01]  /*3140*/  IADD3 R29, PT, PT, R60, R18, R11 ;  /* 0x000000123c1d7210 */ /* 0x000fe20007ffe00b */
[----:B------:R-:W-:Y:S02]  /*3150*/  IMAD.MOV.U32 R18, RZ, RZ, R9 ;  /* 0x000000ffff127224 */ /* 0x000fe400078e0009 */
[----:B-1----:R-:W-:-:S02]  /*3160*/  IMAD R20, R58, 0x40, R15 ;  /* 0x000000403a147824 */ /* 0x002fc400078e020f */
[----:B--2---:R-:W-:-:S03]  /*3170*/  IMAD R21, R58, 0x40, R17 ;  /* 0x000000403a157824 */ /* 0x004fc600078e0211 */
[----:B------:R-:W-:Y:S01]  /*3180*/  IADD3 R31, PT, PT, R60, R20, R11 ;  /* 0x000000143c1f7210 */ /* 0x000fe20007ffe00b */
[----:B------:R-:W-:Y:S01]  /*3190*/  IMAD R58, R58, 0x40, R19 ;  /* 0x000000403a3a7824 */ /* 0x000fe200078e0213 */
[----:B------:R-:W-:-:S04]  /*31a0*/  IADD3 R33, PT, PT, R60, R21, R11 ;  /* 0x000000153c217210 */ /* 0x000fc80007ffe00b */
[----:B------:R-:W-:Y:S01]  /*31b0*/  IADD3 R11, PT, PT, R60, R58, R11 ;  /* 0x0000003a3c0b7210 */ /* 0x000fe20007ffe00b */
[----:B0-----:R-:W-:-:S06]  /*31c0*/  NOP ;  /* 0x0000000000007918 */ /* 0x001fcc0000000000 */
.L_x_29:
[----:B0-----:R-:W0:Y:S01]  /*31d0*/  LDC R44, c[0x0][0x3a0] ;  /* 0x0000e800ff2c7b82 */ /* 0x001e220000000800 */
[----:B------:R-:W-:Y:S02]  /*31e0*/  VIADD R20, R18, 0x10 ;  /* 0x0000001012147836 */ /* 0x000fe40000000000 */
[----:B------:R-:W-:Y:S02]  /*31f0*/  VIADD R21, R28, 0x10 ;  /* 0x000000101c157836 */ /* 0x000fe40000000000 */
[----:B------:R-:W-:Y:S01]  /*3200*/  VIADD R22, R32, 0x10 ;  /* 0x0000001020167836 */ /* 0x000fe20000000000 */
[----:B------:R-:W-:Y:S01]  /*3210*/  ISETP.GE.OR P1, PT, R20, UR4, P0 ;  /* 0x0000000414007c0c */ /* 0x000fe20008726670 */
[----:B------:R-:W-:Y:S01]  /*3220*/  VIADD R18, R18, 0x8 ;  /* 0x0000000812127836 */ /* 0x000fe20000000000 */
[----:B------:R-:W-:Y:S01]  /*3230*/  IADD3 R20, PT, PT, R30, 0x10, RZ ;  /* 0x000000101e147810 */ /* 0x000fe20007ffe0ff */
[----:B------:R-:W-:Y:S02]  /*3240*/  VIADD R28, R28, 0x8 ;  /* 0x000000081c1c7836 */ /* 0x000fe40000000000 */
[----:B------:R-:W-:-:S02]  /*3250*/  VIADD R30, R30, 0x8 ;  /* 0x000000081e1e7836 */ /* 0x000fc40000000000 */
[----:B------:R-:W-:-:S06]  /*3260*/  VIADD R32, R32, 0x8 ;  /* 0x0000000820207836 */ /* 0x000fcc0000000000 */
[----:B------:R-:W-:Y:S01]  /*3270*/  @!P1 IMAD.IADD R36, R4, 0x1, R35 ;  /* 0x0000000104249824 */ /* 0x000fe200078e0223 */
[----:B0-----:R-:W-:-:S04]  /*3280*/  ISETP.GE.AND P0, PT, R10, R44, PT ;  /* 0x0000002c0a00720c */ /* 0x001fc80003f06270 */
[----:B------:R-:W0:Y:S01]  /*3290*/  @!P1 LDS.U16 R37, [R36] ;  /* 0x0000000024259984 */ /* 0x000e220000000400 */
[----:B------:R-:W-:Y:S02]  /*32a0*/  ISETP.GE.OR P2, PT, R21, UR4, P0 ;  /* 0x0000000415007c0c */ /* 0x000fe40008746670 */
[----:B------:R-:W-:Y:S02]  /*32b0*/  ISETP.GE.OR P3, PT, R20, UR4, P0 ;  /* 0x0000000414007c0c */ /* 0x000fe40008766670 */
[----:B------:R-:W-:Y:S01]  /*32c0*/  ISETP.GE.OR P4, PT, R22, UR4, P0 ;  /* 0x0000000416007c0c */ /* 0x000fe20008786670 */
[----:B------:R-:W1:Y:S08]  /*32d0*/  @!P1 LDC.64 R20, c[0x0][0x390] ;  /* 0x0000e400ff149b82 */ /* 0x000e700000000a00 */
[--C-:B------:R-:W-:Y:S01]  /*32e0*/  @!P2 IMAD.IADD R38, R6, 0x1, R35.reuse ;  /* 0x000000010626a824 */ /* 0x100fe200078e0223 */
[----:B------:R-:W2:Y:S01]  /*32f0*/  @!P2 LDC.64 R22, c[0x0][0x390] ;  /* 0x0000e400ff16ab82 */ /* 0x000ea20000000a00 */
[----:B------:R-:W-:-:S02]  /*3300*/  @!P3 IMAD.IADD R40, R0, 0x1, R35 ;  /* 0x000000010028b824 */ /* 0x000fc400078e0223 */
[----:B------:R-:W-:Y:S01]  /*3310*/  @!P4 IMAD.IADD R42, R2, 0x1, R35 ;  /* 0x00000001022ac824 */ /* 0x000fe200078e0223 */
[----:B------:R-:W3:Y:S01]  /*3320*/  @!P2 LDS.U16 R39, [R38] ;  /* 0x000000002627a984 */ /* 0x000ee20000000400 */
[----:B------:R-:W-:-:S03]  /*3330*/  IADD3 R35, PT, PT, R35, 0x180, RZ ;  /* 0x0000018023237810 */ /* 0x000fc60007ffe0ff */
[----:B------:R-:W4:Y:S01]  /*3340*/  @!P3 LDS.U16 R41, [R40] ;  /* 0x000000002829b984 */ /* 0x000f220000000400 */
[----:B------:R-:W5:Y:S03]  /*3350*/  @!P3 LDC.64 R24, c[0x0][0x390] ;  /* 0x0000e400ff18bb82 */ /* 0x000f660000000a00 */
[----:B------:R-:W4:Y:S01]  /*3360*/  @!P4 LDS.U16 R43, [R42] ;  /* 0x000000002a2bc984 */ /* 0x000f220000000400 */
[----:B-1----:R-:W-:-:S04]  /*3370*/  @!P1 IMAD.WIDE R20, R11, 0x2, R20 ;  /* 0x000000020b149825 */ /* 0x002fc800078e0214 */
[----:B------:R-:W1:Y:S01]  /*3380*/  @!P4 LDC.64 R26, c[0x0][0x390] ;  /* 0x0000e400ff1acb82 */ /* 0x000e620000000a00 */
[----:B------:R-:W-:Y:S01]  /*3390*/  IMAD R11, R44, 0x8, R11 ;  /* 0x000000082c0b7824 */ /* 0x000fe200078e020b */
[----:B0-----:R0:W-:Y:S01]  /*33a0*/  @!P1 STG.E.U16 desc[UR6][R20.64], R37 ;  /* 0x0000002514009986 */ /* 0x0011e2000c101506 */
[----:B--2---:R-:W-:Y:S01]  /*33b0*/  @!P2 IMAD.WIDE R22, R33, 0x2, R22 ;  /* 0x000000022116a825 */ /* 0x004fe200078e0216 */
[C---:B------:R-:W-:Y:S02]  /*33c0*/  ISETP.GE.U32.AND P1, PT, R34.reuse, 0x80, PT ;  /* 0x000000802200780c */ /* 0x040fe40003f26070 */
[----:B------:R-:W-:Y:S01]  /*33d0*/  IADD3 R34, PT, PT, R34, 0x80, RZ ;  /* 0x0000008022227810 */ /* 0x000fe20007ffe0ff */
[----:B------:R-:W-:Y:S02]  /*33e0*/  IMAD R33, R44, 0x8, R33 ;  /* 0x000000082c217824 */ /* 0x000fe400078e0221 */
[----:B-----5:R-:W-:-:S04]  /*33f0*/  @!P3 IMAD.WIDE R24, R31, 0x2, R24 ;  /* 0x000000021f18b825 */ /* 0x020fc800078e0218 */
[C---:B------:R-:W-:Y:S02]  /*3400*/  IMAD R31, R44.reuse, 0x8, R31 ;  /* 0x000000082c1f7824 */ /* 0x040fe400078e021f */
[----:B-1----:R-:W-:Y:S01]  /*3410*/  @!P4 IMAD.WIDE R26, R29, 0x2, R26 ;  /* 0x000000021d1ac825 */ /* 0x002fe200078e021a */
[----:B---3--:R0:W-:Y:S03]  /*3420*/  @!P2 STG.E.U16 desc[UR6][R22.64], R39 ;  /* 0x000000271600a986 */ /* 0x0081e6000c101506 */
[----:B------:R-:W-:Y:S01]  /*3430*/  IMAD R29, R44, 0x8, R29 ;  /* 0x000000082c1d7824 */ /* 0x000fe200078e021d */
[----:B----4-:R0:W-:Y:S04]  /*3440*/  @!P3 STG.E.U16 desc[UR6][R24.64], R41 ;  /* 0x000000291800b986 */ /* 0x0101e8000c101506 */
[----:B------:R0:W-:Y:S01]  /*3450*/  @!P4 STG.E.U16 desc[UR6][R26.64], R43 ;  /* 0x0000002b1a00c986 */ /* 0x0001e2000c101506 */
[----:B------:R-:W-:Y:S05]  /*3460*/  @!P1 BRA `(.L_x_29) ;  /* 0xfffffffc00589947 */ /* 0x000fea000383ffff */
[----:B------:R-:W-:Y:S05]  /*3470*/  BSYNC.RECONVERGENT B0 ;  /* 0x0000000000007941 */ /* 0x000fea0003800200 */
.L_x_28:
[----:B------:R-:W1:Y:S01]  /*3480*/  S2R R10, SR_LANEID ;  /* 0x00000000000a7919 */ /* 0x000e620000000000 */
[----:B------:R-:W2:Y:S01]  /*3490*/  LDCU UR4, c[0x0][0x398] ;  /* 0x00007300ff0477ac */ /* 0x000ea20008000800 */
[----:B0-----:R-:W0:Y:S01]  /*34a0*/  LDC R23, c[0x0][0x39c] ;  /* 0x0000e700ff177b82 */ /* 0x001e220000000800 */
[--C-:B------:R-:W-:Y:S01]  /*34b0*/  HADD2.F32 R20, -RZ, R54.reuse.H0_H0 ;  /* 0x20000036ff147230 */ /* 0x100fe20000004100 */
[----:B------:R-:W-:Y:S01]  /*34c0*/  ISETP.GE.AND P0, PT, R12, R44, PT ;  /* 0x0000002c0c00720c */ /* 0x000fe20003f06270 */
[--C-:B------:R-:W-:Y:S02]  /*34d0*/  HADD2.F32 R22, -RZ, R55.reuse.H0_H0 ;  /* 0x20000037ff167230 */ /* 0x100fe40000004100 */
[----:B------:R-:W-:Y:S02]  /*34e0*/  HADD2.F32 R54, -RZ, R54.H1_H1 ;  /* 0x30000036ff367230 */ /* 0x000fe40000004100 */
[----:B------:R-:W-:Y:S02]  /*34f0*/  HADD2.F32 R55, -RZ, R55.H1_H1 ;  /* 0x30000037ff377230 */ /* 0x000fe40000004100 */
[----:B--2---:R-:W-:Y:S01]  /*3500*/  FMUL R20, R20, UR4 ;  /* 0x0000000414147c20 */ /* 0x004fe20008400000 */
[----:B------:R-:W-:Y:S01]  /*3510*/  FMUL R21, R54, UR4 ;  /* 0x0000000436157c20 */ /* 0x000fe20008400000 */
[----:B------:R-:W-:Y:S01]  /*3520*/  FMUL R22, R22, UR4 ;  /* 0x0000000416167c20 */ /* 0x000fe20008400000 */
[----:B------:R-:W-:-:S03]  /*3530*/  FMUL R55, R55, UR4 ;  /* 0x0000000437377c20 */ /* 0x000fc60008400000 */
[----:B------:R-:W-:Y:S02]  /*3540*/  F2FP.F16.F32.PACK_AB R20, R21, R20 ;  /* 0x000000141514723e */ /* 0x000fe400000000ff */
[----:B------:R-:W-:Y:S02]  /*3550*/  F2FP.F16.F32.PACK_AB R22, R55, R22 ;  /* 0x000000163716723e */ /* 0x000fe400000000ff */
[----:B-1----:R-:W-:Y:S02]  /*3560*/  SHF.R.U32.HI R11, RZ, 0x2, R10 ;  /* 0x00000002ff0b7819 */ /* 0x002fe4000001160a */
        /* <DEDUP_REMOVED lines=8> */
[----:B------:R-:W-:Y:S02]  /*35f0*/  FMUL R18, R18, UR4 ;  /* 0x0000000412127c20 */ /* 0x000fe40008400000 */
[----:B------:R-:W-:Y:S01]  /*3600*/  F2FP.F16.F32.PACK_AB R10, R11, R10 ;  /* 0x0000000a0b0a723e */ /* 0x000fe200000000ff */
[----:B------:R-:W-:Y:S02]  /*3610*/  IMAD.U32 R11, R24, 0x4, R3 ;  /* 0x00000004180b7824 */ /* 0x000fe400078e0003 */
[----:B------:R-:W-:Y:S01]  /*3620*/  FMUL R53, R53, UR4 ;  /* 0x0000000435357c20 */ /* 0x000fe20008400000 */
[----:B------:R-:W1:Y:S01]  /*3630*/  LDC R24, c[0x0][0x3a0] ;  /* 0x0000e800ff187b82 */ /* 0x000e620000000800 */
[----:B------:R-:W2:Y:S01]  /*3640*/  LDCU.64 UR4, c[0x0][0x390] ;  /* 0x00007200ff0477ac */ /* 0x000ea20008000a00 */
[----:B------:R3:W-:Y:S02]  /*3650*/  STS [R11], R10 ;  /* 0x0000000a0b007388 */ /* 0x0007e40000000800 */
[----:B------:R-:W-:-:S02]  /*3660*/  F2FP.F16.F32.PACK_AB R18, R53, R18 ;  /* 0x000000123512723e */ /* 0x000fc400000000ff */
[----:B------:R3:W-:Y:S04]  /*3670*/  STS [R11+0x10], R20 ;  /* 0x000010140b007388 */ /* 0x0007e80000000800 */
[----:B------:R3:W-:Y:S04]  /*3680*/  STS [R11+0x180], R18 ;  /* 0x000180120b007388 */ /* 0x0007e80000000800 */
[----:B------:R3:W-:Y:S01]  /*3690*/  STS [R11+0x190], R22 ;  /* 0x000190160b007388 */ /* 0x0007e20000000800 */
[----:B0-----:R-:W-:Y:S01]  /*36a0*/  NOP ;  /* 0x0000000000007918 */ /* 0x001fe20000000000 */
.L_x_38:
[----:B0123--:R-:W-:Y:S01]  /*36b0*/  VIADD R10, R9, 0x10 ;  /* 0x00000010090a7836 */ /* 0x00ffe20000000000 */
[----:B------:R-:W-:Y:S01]  /*36c0*/  IADD3 R11, PT, PT, R5, 0x10, RZ ;  /* 0x00000010050b7810 */ /* 0x000fe20007ffe0ff */
[----:B------:R-:W-:Y:S01]  /*36d0*/  VIADD R18, R8, 0x10 ;  /* 0x0000001008127836 */ /* 0x000fe20000000000 */
[----:B------:R-:W-:Y:S02]  /*36e0*/  BSSY.RECONVERGENT B0, `(.L_x_30) ;  /* 0x000000f000007945 */ /* 0x000fe40003800200 */
[----:B------:R-:W-:Y:S01]  /*36f0*/  ISETP.GE.OR P1, PT, R10, R23, P0 ;  /* 0x000000170a00720c */ /* 0x000fe20000726670 */
[----:B------:R-:W-:Y:S01]  /*3700*/  VIADD R10, R7, 0x10 ;  /* 0x00000010070a7836 */ /* 0x000fe20000000000 */
[----:B-1----:R-:W-:-:S04]  /*3710*/  ISETP.GE.AND P0, PT, R12, R24, PT ;  /* 0x000000180c00720c */ /* 0x002fc80003f06270 */
        /* <DEDUP_REMOVED lines=8> */
[----:B--2---:R-:W-:-:S04]  /*37a0*/  LEA R10, P1, R11, UR4, 0x1 ;  /* 0x000000040b0a7c11 */ /* 0x004fc8000f8208ff */
[----:B------:R-:W-:-:S05]  /*37b0*/  LEA.HI.X R11, R11, UR5, R20, 0x1, P1 ;  /* 0x000000050b0b7c11 */ /* 0x000fca00088f0c14 */
[----:B0-----:R0:W-:Y:S04]  /*37c0*/  STG.E.U16 desc[UR6][R10.64+0x20], R21 ;  /* 0x000020150a007986 */ /* 0x0011e8000c101506 */
.L_x_31:
[----:B--2---:R-:W-:Y:S05]  /*37d0*/  BSYNC.RECONVERGENT B0 ;  /* 0x0000000000007941 */ /* 0x004fea0003800200 */
.L_x_30:
[----:B------:R-:W-:Y:S04]  /*37e0*/  BSSY.RECONVERGENT B0, `(.L_x_32) ;  /* 0x0000009000007945 */ /* 0x000fe80003800200 */
[----:B------:R-:W-:Y:S05]  /*37f0*/  @P2 BRA `(.L_x_33) ;  /* 0x00000000001c2947 */ /* 0x000fea0003800000 */
[----:B------:R-:W-:Y:S01]  /*3800*/  IMAD.IADD R18, R6, 0x1, R3 ;  /* 0x0000000106127824 */ /* 0x000fe200078e0203 */
[----:B0-----:R-:W-:-:S04]  /*3810*/  IADD3 R11, P1, PT, R17, R14, RZ ;  /* 0x0000000e110b7210 */ /* 0x001fc80007f3e0ff */
[----:B------:R-:W0:Y:S01]  /*3820*/  LDS.U16 R21, [R18] ;  /* 0x0000000012157984 */ /* 0x000e220000000400 */
[----:B------:R-:W-:Y:S02]  /*3830*/  LEA.HI.X.SX32 R20, R17, R16, 0x1, P1 ;  /* 0x0000001011147211 */ /* 0x000fe400008f0eff */
[----:B------:R-:W-:-:S04]  /*3840*/  LEA R10, P1, R11, UR4, 0x1 ;  /* 0x000000040b0a7c11 */ /* 0x000fc8000f8208ff */
[----:B------:R-:W-:-:S05]  /*3850*/  LEA.HI.X R11, R11, UR5, R20, 0x1, P1 ;  /* 0x000000050b0b7c11 */ /* 0x000fca00088f0c14 */
[----:B0-----:R1:W-:Y:S04]  /*3860*/  STG.E.U16 desc[UR6][R10.64+0x20], R21 ;  /* 0x000020150a007986 */ /* 0x0013e8000c101506 */
.L_x_33:
[----:B------:R-:W-:Y:S05]  /*3870*/  BSYNC.RECONVERGENT B0 ;  /* 0x0000000000007941 */ /* 0x000fea0003800200 */
.L_x_32:
        /* <DEDUP_REMOVED lines=9> */
.L_x_35:
[----:B------:R-:W-:Y:S05]  /*3910*/  BSYNC.RECONVERGENT B0 ;  /* 0x0000000000007941 */ /* 0x000fea0003800200 */
.L_x_34:
[----:B------:R-:W-:Y:S04]  /*3920*/  BSSY.RECONVERGENT B0, `(.L_x_36) ;  /* 0x0000009000007945 */ /* 0x000fe80003800200 */
[----:B------:R-:W-:Y:S05]  /*3930*/  @P4 BRA `(.L_x_37) ;  /* 0x00000000001c4947 */ /* 0x000fea0003800000 */
[----:B------:R-:W-:Y:S02]  /*3940*/  IADD3 R18, PT, PT, R2, R3, RZ ;  /* 0x0000000302127210 */ /* 0x000fe40007ffe0ff */
[----:B012---:R-:W-:-:S03]  /*3950*/  IADD3 R11, P1, PT, R13, R14, RZ ;  /* 0x0000000e0d0b7210 */ /* 0x007fc60007f3e0ff */
[----:B------:R-:W0:Y:S01]  /*3960*/  LDS.U16 R21, [R18] ;  /* 0x0000000012157984 */ /* 0x000e220000000400 */
[----:B------:R-:W-:Y:S02]  /*3970*/  LEA.HI.X.SX32 R20, R13, R16, 0x1, P1 ;  /* 0x000000100d147211 */ /* 0x000fe400008f0eff */
[----:B------:R-:W-:-:S04]  /*3980*/  LEA R10, P1, R11, UR4, 0x1 ;  /* 0x000000040b0a7c11 */ /* 0x000fc8000f8208ff */
[----:B------:R-:W-:-:S05]  /*3990*/  LEA.HI.X R11, R11, UR5, R20, 0x1, P1 ;  /* 0x000000050b0b7c11 */ /* 0x000fca00088f0c14 */
[----:B0-----:R3:W-:Y:S04]  /*39a0*/  STG.E.U16 desc[UR6][R10.64+0x20], R21 ;  /* 0x000020150a007986 */ /* 0x0017e8000c101506 */
.L_x_37:
[----:B------:R-:W-:Y:S05]  /*39b0*/  BSYNC.RECONVERGENT B0 ;  /* 0x0000000000007941 */ /* 0x000fea0003800200 */
.L_x_36:
[----:B------:R-:W-:Y:S01]  /*39c0*/  ISETP.GE.U32.AND P1, PT, R91, 0x80, PT ;  /* 0x000000805b00780c */ /* 0x000fe20003f26070 */
[----:B------:R-:W-:Y:S01]  /*39d0*/  VIADD R3, R3, 0x180 ;  /* 0x0000018003037836 */ /* 0x000fe20000000000 */
[C---:B------:R-:W-:Y:S01]  /*39e0*/  LEA R17, R24.reuse, R17, 0x3 ;  /* 0x0000001118117211 */ /* 0x040fe200078e18ff */
[----:B------:R-:W-:Y:S02]  /*39f0*/  IMAD R13, R24, 0x8, R13 ;  /* 0x00000008180d7824 */ /* 0x000fe400078e020d */
[----:B------:R-:W-:Y:S02]  /*3a00*/  VIADD R8, R8, 0x8 ;  /* 0x0000000808087836 */ /* 0x000fe40000000000 */
[----:B------:R-:W-:Y:S02]  /*3a10*/  IMAD R15, R24, 0x8, R15 ;  /* 0x00000008180f7824 */ /* 0x000fe400078e020f */
[----:B------:R-:W-:Y:S02]  /*3a20*/  VIADD R7, R7, 0x8 ;  /* 0x0000000807077836 */ /* 0x000fe40000000000 */
[----:B------:R-:W-:-:S02]  /*3a30*/  VIADD R91, R91, 0x80 ;  /* 0x000000805b5b7836 */ /* 0x000fc40000000000 */
[----:B------:R-:W-:Y:S02]  /*3a40*/  VIADD R5, R5, 0x8 ;  /* 0x0000000805057836 */ /* 0x000fe40000000000 */
[----:B------:R-:W-:Y:S02]  /*3a50*/  IMAD R19, R24, 0x8, R19 ;  /* 0x0000000818137824 */ /* 0x000fe400078e0213 */
[----:B------:R-:W-:Y:S01]  /*3a60*/  VIADD R9, R9, 0x8 ;  /* 0x0000000809097836 */ /* 0x000fe20000000000 */
[----:B------:R-:W-:Y:S06]  /*3a70*/  @!P1 BRA `(.L_x_38) ;  /* 0xfffffffc000c9947 */ /* 0x000fec000383ffff */
[----:B------:R-:W-:Y:S05]  /*3a80*/  EXIT ;  /* 0x000000000000794d */ /* 0x000fea0003800000 */
.L_x_39:
        /* <DEDUP_REMOVED lines=15> */
.L_x_41:


//--------------------- .nv.shared.reserved.0     --------------------------
	.section	.nv.shared.reserved.0,"aw",@nobits
	.weak		__nv_reservedSMEM_offset_0_alias
	.size		__nv_reservedSMEM_offset_0_alias, 0, 64
	.other		__nv_reservedSMEM_offset_0_alias,@"STO_CUDA_RESERVED_SHARED STV_DEFAULT"
__nv_reservedSMEM_offset_0_alias:
	.zero		0
	.zero		64


//--------------------- .nv.shared._Z21int2_matmul_tc_kernelPK6__halfPKhPS_fiii --------------------------
	.section	.nv.shared._Z21int2_matmul_tc_kernelPK6__halfPKhPS_fiii,"aw",@nobits
	.sectionflags	@""
	.align	2
.nv.shared._Z21int2_matmul_tc_kernelPK6__halfPKhPS_fiii:
	.zero		13824


//--------------------- .nv.constant0._Z28int2_matmul_tc_simple_kernelPK6__halfPKhPS_fiii --------------------------
	.section	.nv.constant0._Z28int2_matmul_tc_simple_kernelPK6__halfPKhPS_fiii,"a",@progbits
	.sectionflags	@""
	.align	4
.nv.constant0._Z28int2_matmul_tc_simple_kernelPK6__halfPKhPS_fiii:
	.zero		936


//--------------------- .nv.constant0._Z21int2_matmul_tc_kernelPK6__halfPKhPS_fiii --------------------------
	.section	.nv.constant0._Z21int2_matmul_tc_kernelPK6__halfPKhPS_fiii,"a",@progbits
	.sectionflags	@""
	.align	4
.nv.constant0._Z21int2_matmul_tc_kernelPK6__halfPKhPS_fiii:
	.zero		936


//--------------------- SYMBOLS --------------------------

	.type		.nv.reservedSmem.offset0,@object
	.size		.nv.reservedSmem.offset0,0x4
	.type		.nv.reservedSmem.cap,@object
	.size		.nv.reservedSmem.cap,0x4
